	.target	sm_90a

	.elftype	@"ET_EXEC"


//--------------------- .note.nv.tkinfo           --------------------------
	.section	.note.nv.tkinfo,"",@"SHT_NOTE"
	.sectionflags	@"SHF_NOTE_NV_TKINFO"
	.tkinfo
        /*0018*/ 	.word	0x00000002
        /*0030*/ 	.string	""
        /*0030*/ 	.string	"ptxas"
        /*0030*/ 	.string	"Cuda compilation tools, release 13.0, V13.0.88"
        /*0030*/ 	.string	"Build cuda_13.0.r13.0/compiler.36424714_0"
        /*0030*/ 	.string	"-arch sm_90a -m 64 "



//--------------------- .note.nv.cuinfo           --------------------------
	.section	.note.nv.cuinfo,"",@"SHT_NOTE"
	.sectionflags	@"SHF_NOTE_NV_CUINFO"
        /*0018*/ 	.short	0x0002
        /*001a*/ 	.short	0x005a
        /*001c*/ 	.short	0x0082
	.zero		2


//--------------------- .nv.info                  --------------------------
	.section	.nv.info,"",@"SHT_CUDA_INFO"
	.align	4


	//----- nvinfo : EIATTR_REGCOUNT
	.align		4
        /*0000*/ 	.byte	0x04, 0x2f
        /*0002*/ 	.short	(.L_12 - .L_11)
	.align		4
.L_11:
        /*0004*/ 	.word	index@(_ZN7cutlass13device_kernelINS_4gemm6kernel13GemmUniversalIN4cute5tupleIJiiiiEEENS1_10collective13CollectiveMmaINS1_37MainloopSm90TmaGmmaWarpSpecializedFP8ILi4ENS5_IJNS4_1CILi1EEESB_SB_EEENS1_35KernelTmaWarpSpecializedCooperativeEEENS5_IJNSA_ILi128EEENSA_ILi256EEESF_EEENS_12float_e4m3_tENS5_IJlSB_lEEESI_SJ_NS4_8TiledMMAINS4_8MMA_AtomIJNS4_4SM904GMMA31MMA_64x256x32_F32E4M3E4M3_SS_TNILNSN_7ScaleInE1ELSP_1EEEEEENS4_6LayoutINS5_IJNSA_ILi2EEESB_SB_EEENS5_IJSB_NSA_ILi0EEESV_EEEEENS5_IJNS4_10UnderscoreESY_SY_EEEEENS4_13SM90_TMA_LOADENS4_14ComposedLayoutINS4_7SwizzleILi3ELi4ELi3EEENS4_18smem_ptr_flag_bitsILi8EEENSS_INS5_IJNSA_ILi8EEESF_EEENS5_IJSF_SB_EEEEEEEvNS4_8identityES11_S1B_vS1C_EENS_8epilogue10collective6detail29Sm90TmaWarpSpecializedAdapterINS1F_15DefaultEpilogueISI_SJ_SJ_NS1E_6thread17LinearCombinationISI_Li1EffLNS1J_9ScaleType4KindE0ELNS_15FloatRoundStyleE2ESI_EENS1_15EpilogueDefaultEEEEEvvEEEEvNT_6ParamsE)
        /*0008*/ 	.word	0x000000a8


	//----- nvinfo : EIATTR_FRAME_SIZE
	.align		4
.L_12:
        /*000c*/ 	.byte	0x04, 0x11
        /*000e*/ 	.short	(.L_14 - .L_13)
	.align		4
.L_13:
        /*0010*/ 	.word	index@(_ZN7cutlass13device_kernelINS_4gemm6kernel13GemmUniversalIN4cute5tupleIJiiiiEEENS1_10collective13CollectiveMmaINS1_37MainloopSm90TmaGmmaWarpSpecializedFP8ILi4ENS5_IJNS4_1CILi1EEESB_SB_EEENS1_35KernelTmaWarpSpecializedCooperativeEEENS5_IJNSA_ILi128EEENSA_ILi256EEESF_EEENS_12float_e4m3_tENS5_IJlSB_lEEESI_SJ_NS4_8TiledMMAINS4_8MMA_AtomIJNS4_4SM904GMMA31MMA_64x256x32_F32E4M3E4M3_SS_TNILNSN_7ScaleInE1ELSP_1EEEEEENS4_6LayoutINS5_IJNSA_ILi2EEESB_SB_EEENS5_IJSB_NSA_ILi0EEESV_EEEEENS5_IJNS4_10UnderscoreESY_SY_EEEEENS4_13SM90_TMA_LOADENS4_14ComposedLayoutINS4_7SwizzleILi3ELi4ELi3EEENS4_18smem_ptr_flag_bitsILi8EEENSS_INS5_IJNSA_ILi8EEESF_EEENS5_IJSF_SB_EEEEEEEvNS4_8identityES11_S1B_vS1C_EENS_8epilogue10collective6detail29Sm90TmaWarpSpecializedAdapterINS1F_15DefaultEpilogueISI_SJ_SJ_NS1E_6thread17LinearCombinationISI_Li1EffLNS1J_9ScaleType4KindE0ELNS_15FloatRoundStyleE2ESI_EENS1_15EpilogueDefaultEEEEEvvEEEEvNT_6ParamsE)
        /*0014*/ 	.word	0x000000f0


	//----- nvinfo : EIATTR_MIN_STACK_SIZE
	.align		4
.L_14:
        /*0018*/ 	.byte	0x04, 0x12
        /*001a*/ 	.short	(.L_16 - .L_15)
	.align		4
.L_15:
        /*001c*/ 	.word	index@(_ZN7cutlass13device_kernelINS_4gemm6kernel13GemmUniversalIN4cute5tupleIJiiiiEEENS1_10collective13CollectiveMmaINS1_37MainloopSm90TmaGmmaWarpSpecializedFP8ILi4ENS5_IJNS4_1CILi1EEESB_SB_EEENS1_35KernelTmaWarpSpecializedCooperativeEEENS5_IJNSA_ILi128EEENSA_ILi256EEESF_EEENS_12float_e4m3_tENS5_IJlSB_lEEESI_SJ_NS4_8TiledMMAINS4_8MMA_AtomIJNS4_4SM904GMMA31MMA_64x256x32_F32E4M3E4M3_SS_TNILNSN_7ScaleInE1ELSP_1EEEEEENS4_6LayoutINS5_IJNSA_ILi2EEESB_SB_EEENS5_IJSB_NSA_ILi0EEESV_EEEEENS5_IJNS4_10UnderscoreESY_SY_EEEEENS4_13SM90_TMA_LOADENS4_14ComposedLayoutINS4_7SwizzleILi3ELi4ELi3EEENS4_18smem_ptr_flag_bitsILi8EEENSS_INS5_IJNSA_ILi8EEESF_EEENS5_IJSF_SB_EEEEEEEvNS4_8identityES11_S1B_vS1C_EENS_8epilogue10collective6detail29Sm90TmaWarpSpecializedAdapterINS1F_15DefaultEpilogueISI_SJ_SJ_NS1E_6thread17LinearCombinationISI_Li1EffLNS1J_9ScaleType4KindE0ELNS_15FloatRoundStyleE2ESI_EENS1_15EpilogueDefaultEEEEEvvEEEEvNT_6ParamsE)
        /*0020*/ 	.word	0x000000f0
.L_16:


//--------------------- .nv.compat                --------------------------
	.section	.nv.compat,"",@"SHT_CUDA_COMPAT_INFO"
	.align	4
        /*0000*/ 	.byte	0x02, 0x09, 0x01, 0x00, 0x02, 0x02, 0x04, 0x00, 0x02, 0x05, 0x05, 0x00, 0x03, 0x07, 0x01, 0x01
        /*0010*/ 	.byte	0x02, 0x03, 0x01, 0x00, 0x02, 0x06, 0x01, 0x00, 0x04, 0x0b, 0x08, 0x00, 0x00, 0x00, 0x00, 0x00
        /*0020*/ 	.byte	0x00, 0x00, 0x00, 0x00


//--------------------- .nv.info._ZN7cutlass13device_kernelINS_4gemm6kernel13GemmUniversalIN4cute5tupleIJiiiiEEENS1_10collective13CollectiveMmaINS1_37MainloopSm90TmaGmmaWarpSpecializedFP8ILi4ENS5_IJNS4_1CILi1EEESB_SB_EEENS1_35KernelTmaWarpSpecializedCooperativeEEENS5_IJNSA_ILi128EEENSA_ILi256EEESF_EEENS_12float_e4m3_tENS5_IJlSB_lEEESI_SJ_NS4_8TiledMMAINS4_8MMA_AtomIJNS4_4SM904GMMA31MMA_64x256x32_F32E4M3E4M3_SS_TNILNSN_7ScaleInE1ELSP_1EEEEEENS4_6LayoutINS5_IJNSA_ILi2EEESB_SB_EEENS5_IJSB_NSA_ILi0EEESV_EEEEENS5_IJNS4_10UnderscoreESY_SY_EEEEENS4_13SM90_TMA_LOADENS4_14ComposedLayoutINS4_7SwizzleILi3ELi4ELi3EEENS4_18smem_ptr_flag_bitsILi8EEENSS_INS5_IJNSA_ILi8EEESF_EEENS5_IJSF_SB_EEEEEEEvNS4_8identityES11_S1B_vS1C_EENS_8epilogue10collective6detail29Sm90TmaWarpSpecializedAdapterINS1F_15DefaultEpilogueISI_SJ_SJ_NS1E_6thread17LinearCombinationISI_Li1EffLNS1J_9ScaleType4KindE0ELNS_15FloatRoundStyleE2ESI_EENS1_15EpilogueDefaultEEEEEvvEEEEvNT_6ParamsE --------------------------
	.section	.nv.info._ZN7cutlass13device_kernelINS_4gemm6kernel13GemmUniversalIN4cute5tupleIJiiiiEEENS1_10collective13CollectiveMmaINS1_37MainloopSm90TmaGmmaWarpSpecializedFP8ILi4ENS5_IJNS4_1CILi1EEESB_SB_EEENS1_35KernelTmaWarpSpecializedCooperativeEEENS5_IJNSA_ILi128EEENSA_ILi256EEESF_EEENS_12float_e4m3_tENS5_IJlSB_lEEESI_SJ_NS4_8TiledMMAINS4_8MMA_AtomIJNS4_4SM904GMMA31MMA_64x256x32_F32E4M3E4M3_SS_TNILNSN_7ScaleInE1ELSP_1EEEEEENS4_6LayoutINS5_IJNSA_ILi2EEESB_SB_EEENS5_IJSB_NSA_ILi0EEESV_EEEEENS5_IJNS4_10UnderscoreESY_SY_EEEEENS4_13SM90_TMA_LOADENS4_14ComposedLayoutINS4_7SwizzleILi3ELi4ELi3EEENS4_18smem_ptr_flag_bitsILi8EEENSS_INS5_IJNSA_ILi8EEESF_EEENS5_IJSF_SB_EEEEEEEvNS4_8identityES11_S1B_vS1C_EENS_8epilogue10collective6detail29Sm90TmaWarpSpecializedAdapterINS1F_15DefaultEpilogueISI_SJ_SJ_NS1E_6thread17LinearCombinationISI_Li1EffLNS1J_9ScaleType4KindE0ELNS_15FloatRoundStyleE2ESI_EENS1_15EpilogueDefaultEEEEEvvEEEEvNT_6ParamsE,"",@"SHT_CUDA_INFO"
	.sectionflags	@""
	.align	4


	//----- nvinfo : EIATTR_CUDA_API_VERSION
	.align		4
        /*0000*/ 	.byte	0x04, 0x37
        /*0002*/ 	.short	(.L_18 - .L_17)
.L_17:
        /*0004*/ 	.word	0x00000082


	//----- nvinfo : EIATTR_KPARAM_INFO
	.align		4
.L_18:
        /*0008*/ 	.byte	0x04, 0x17
        /*000a*/ 	.short	(.L_20 - .L_19)
.L_19:
        /*000c*/ 	.word	0x00000000
        /*0010*/ 	.short	0x0000
        /*0012*/ 	.short	0x0070
        /*0014*/ 	.byte	0x00, 0xf0, 0x01, 0x10


	//----- nvinfo : EIATTR_SPARSE_MMA_MASK
	.align		4
.L_20:
        /*0018*/ 	.byte	0x03, 0x50
        /*001a*/ 	.short	0x0000


	//----- nvinfo : EIATTR_MAXREG_COUNT
	.align		4
        /*001c*/ 	.byte	0x03, 0x1b
        /*001e*/ 	.short	0x00a8


	//----- nvinfo : EIATTR_NUM_BARRIERS
	.align		4
        /*0020*/ 	.byte	0x02, 0x4c
        /*0022*/ 	.byte	0x01
	.zero		1


	//----- nvinfo : EIATTR_ANNOTATIONS
	.align		4
        /*0024*/ 	.byte	0x04, 0x55
        /*0026*/ 	.short	(.L_22 - .L_21)


	//   ....[0]....
.L_21:
        /*0028*/ 	.word	0x00000001
        /*002c*/ 	.byte	0x90, 0x05, 0x00, 0x00, 0x01, 0x00, 0x00, 0x00, 0xb0, 0x05, 0x00, 0x00, 0x01, 0x00, 0x00, 0x00
        /* <DEDUP_REMOVED lines=185> */
        /*0bcc*/ 	.byte	0x10, 0x01, 0x01, 0x00


	//----- nvinfo : EIATTR_MERCURY_ISA_VERSION
	.align		4
.L_22:
        /*0bd0*/ 	.byte	0x03, 0x5f
        /*0bd2*/ 	.short	0x0101


	//----- nvinfo : EIATTR_INT_WARP_WIDE_INSTR_OFFSETS
	.align		4
        /*0bd4*/ 	.byte	0x04, 0x31
        /*0bd6*/ 	.short	(.L_24 - .L_23)


	//   ....[0]....
.L_23:
        /*0bd8*/ 	.word	0x00000460


	//   ....[1]....
        /*0bdc*/ 	.word	0x00000470


	//   ....[2]....
        /*0be0*/ 	.word	0x000005a0


	//----- nvinfo : EIATTR_COOP_GROUP_MASK_REGIDS
	.align		4
.L_24:
        /*0be4*/ 	.byte	0x04, 0x29
        /*0be6*/ 	.short	(.L_26 - .L_25)


	//   ....[0]....
.L_25:
        /*0be8*/ 	.word	0xffffffff


	//   ....[1]....
        /*0bec*/ 	.word	0xffffffff


	//   ....[2]....
        /*0bf0*/ 	.word	0xffffffff


	//   ....[3]....
        /*0bf4*/ 	.word	0xffffffff


	//   ....[4]....
        /*0bf8*/ 	.word	0xffffffff


	//----- nvinfo : EIATTR_COOP_GROUP_INSTR_OFFSETS
	.align		4
.L_26:
        /*0bfc*/ 	.byte	0x04, 0x28
        /*0bfe*/ 	.short	(.L_28 - .L_27)


	//   ....[0]....
.L_27:
        /*0c00*/ 	.word	0x00000070


	//   ....[1]....
        /*0c04*/ 	.word	0x00000080


	//   ....[2]....
        /*0c08*/ 	.word	0x000001a0


	//   ....[3]....
        /*0c0c*/ 	.word	0x000003b0


	//   ....[4]....
        /*0c10*/ 	.word	0x000012f0


	//----- nvinfo : EIATTR_REG_RECONFIG
	.align		4
.L_28:
        /*0c14*/ 	.byte	0x01, 0x54
	.zero		2


	//----- nvinfo : EIATTR_MBARRIER_INSTR_OFFSETS
	.align		4
        /*0c18*/ 	.byte	0x04, 0x39
        /*0c1a*/ 	.short	(.L_30 - .L_29)


	//   ....[0]....
.L_29:
        /*0c1c*/ 	.word	0x00000320
        /*0c20*/ 	.word	0x000000ff
        /*0c24*/ 	.word	0x00000000
        /*0c28*/ 	.short	0x0100
        /*0c2a*/ 	.byte	0x09
	.zero		1


	//   ....[1]....
        /*0c2c*/ 	.word	0x00000330
        /*0c30*/ 	.word	0x000000ff
        /*0c34*/ 	.word	0x00000020
        /*0c38*/ 	.short	0x0100
        /*0c3a*/ 	.byte	0x09
	.zero		1


	//   ....[2]....
        /*0c3c*/ 	.word	0x00000340
        /*0c40*/ 	.word	0x000000ff
        /*0c44*/ 	.word	0x00000008
        /*0c48*/ 	.short	0x0100
        /*0c4a*/ 	.byte	0x09
	.zero		1


	//   ....[3]....
        /*0c4c*/ 	.word	0x00000350
        /*0c50*/ 	.word	0x000000ff
        /*0c54*/ 	.word	0x00000028
        /*0c58*/ 	.short	0x0100
        /*0c5a*/ 	.byte	0x09
	.zero		1


	//   ....[4]....
        /*0c5c*/ 	.word	0x00000360
        /*0c60*/ 	.word	0x000000ff
        /*0c64*/ 	.word	0x00000010
        /*0c68*/ 	.short	0x0100
        /*0c6a*/ 	.byte	0x09
	.zero		1


	//   ....[5]....
        /*0c6c*/ 	.word	0x00000370
        /*0c70*/ 	.word	0x000000ff
        /*0c74*/ 	.word	0x00000030
        /*0c78*/ 	.short	0x0100
        /*0c7a*/ 	.byte	0x09
	.zero		1


	//   ....[6]....
        /*0c7c*/ 	.word	0x00000380
        /*0c80*/ 	.word	0x000000ff
        /*0c84*/ 	.word	0x00000018
        /*0c88*/ 	.short	0x0100
        /*0c8a*/ 	.byte	0x09
	.zero		1


	//   ....[7]....
        /*0c8c*/ 	.word	0x00000390
        /*0c90*/ 	.word	0x000000ff
        /*0c94*/ 	.word	0x00000038
        /*0c98*/ 	.short	0x0100
        /*0c9a*/ 	.byte	0x09
	.zero		1


	//   ....[8]....
        /*0c9c*/ 	.word	0x000005d0
        /*0ca0*/ 	.word	0x000000ff
        /*0ca4*/ 	.word	0x00000050
        /*0ca8*/ 	.short	0x0100
        /*0caa*/ 	.byte	0x06
	.zero		1


	//   ....[9]....
        /*0cac*/ 	.word	0x000005e0
        /*0cb0*/ 	.word	0x000000ff
        /*0cb4*/ 	.word	0x00000058
        /*0cb8*/ 	.short	0x0100
        /*0cba*/ 	.byte	0x06
	.zero		1


	//   ....[10]....
        /*0cbc*/ 	.word	0x00001af0
        /*0cc0*/ 	.word	0x000000ff
        /*0cc4*/ 	.word	0x00000000
        /*0cc8*/ 	.short	0x010a
        /*0cca*/ 	.byte	0x06
	.zero		1


	//   ....[11]....
        /*0ccc*/ 	.word	0x00001b30
        /*0cd0*/ 	.word	0x000000ff
        /*0cd4*/ 	.word	0x00000000
        /*0cd8*/ 	.short	0x010a
        /*0cda*/ 	.byte	0x06
	.zero		1


	//   ....[12]....
        /*0cdc*/ 	.word	0x00002df0
        /*0ce0*/ 	.word	0x000000ff
        /*0ce4*/ 	.word	0x00000000
        /*0ce8*/ 	.short	0x010a
        /*0cea*/ 	.byte	0x09
	.zero		1


	//   ....[13]....
        /*0cec*/ 	.word	0x00002e30
        /*0cf0*/ 	.word	0x000000ff
        /*0cf4*/ 	.word	0x00000000
        /*0cf8*/ 	.short	0x010a
        /*0cfa*/ 	.byte	0x09
	.zero		1


	//   ....[14]....
        /*0cfc*/ 	.word	0x00003f00
        /*0d00*/ 	.word	0x000000ff
        /*0d04*/ 	.word	0x00000000
        /*0d08*/ 	.short	0x0101
        /*0d0a*/ 	.byte	0x08
	.zero		1


	//   ....[15]....
        /*0d0c*/ 	.word	0x00005070
        /*0d10*/ 	.word	0x000000ff
        /*0d14*/ 	.word	0x00000000
        /*0d18*/ 	.short	0x0101
        /*0d1a*/ 	.byte	0x06
	.zero		1


	//   ....[16]....
        /*0d1c*/ 	.word	0x0000f320
        /*0d20*/ 	.word	0x0000000d
        /*0d24*/ 	.word	0x00000020
        /*0d28*/ 	.short	0x010a
        /*0d2a*/ 	.byte	0x3f
	.zero		1


	//   ....[17]....
        /*0d2c*/ 	.word	0x0000f730
        /*0d30*/ 	.word	0x00000003
        /*0d34*/ 	.word	0x00000058
        /*0d38*/ 	.short	0x0101
        /*0d3a*/ 	.byte	0x3f
	.zero		1


	//   ....[18]....
        /*0d3c*/ 	.word	0x0000fe60
        /*0d40*/ 	.word	0x00000007
        /*0d44*/ 	.word	0x00000000
        /*0d48*/ 	.short	0x010a
        /*0d4a*/ 	.byte	0x3f
	.zero		1


	//   ....[19]....
        /*0d4c*/ 	.word	0x0000fee0
        /*0d50*/ 	.word	0x00000009
        /*0d54*/ 	.word	0x00000000
        /*0d58*/ 	.short	0x010a
        /*0d5a*/ 	.byte	0x3f
	.zero		1


	//   ....[20]....
        /*0d5c*/ 	.word	0x0000ff70
        /*0d60*/ 	.word	0x00000006
        /*0d64*/ 	.word	0x00000000
        /*0d68*/ 	.short	0x010a
        /*0d6a*/ 	.byte	0x3f
	.zero		1


	//   ....[21]....
        /*0d6c*/ 	.word	0x00010000
        /*0d70*/ 	.word	0x00000003
        /*0d74*/ 	.word	0x00000000
        /*0d78*/ 	.short	0x010a
        /*0d7a*/ 	.byte	0x3f
	.zero		1


	//   ....[22]....
        /*0d7c*/ 	.word	0x00010070
        /*0d80*/ 	.word	0x00000003
        /*0d84*/ 	.word	0x00000000
        /*0d88*/ 	.short	0x010a
        /*0d8a*/ 	.byte	0x3f
	.zero		1


	//   ....[23]....
        /*0d8c*/ 	.word	0x000100e0
        /*0d90*/ 	.word	0x00000000
        /*0d94*/ 	.word	0x00000000
        /*0d98*/ 	.short	0x010a
        /*0d9a*/ 	.byte	0x3f
	.zero		1


	//   ....[24]....
        /*0d9c*/ 	.word	0x000101c0
        /*0da0*/ 	.word	0x0000000d
        /*0da4*/ 	.word	0x00000020
        /*0da8*/ 	.short	0x010a
        /*0daa*/ 	.byte	0x3f
	.zero		1


	//   ....[25]....
        /*0dac*/ 	.word	0x000102a0
        /*0db0*/ 	.word	0x00000007
        /*0db4*/ 	.word	0x00000000
        /*0db8*/ 	.short	0x010a
        /*0dba*/ 	.byte	0x3f
	.zero		1


	//   ....[26]....
        /*0dbc*/ 	.word	0x000102f0
        /*0dc0*/ 	.word	0x00000009
        /*0dc4*/ 	.word	0x00000000
        /*0dc8*/ 	.short	0x010a
        /*0dca*/ 	.byte	0x3f
	.zero		1


	//   ....[27]....
        /*0dcc*/ 	.word	0x00010340
        /*0dd0*/ 	.word	0x00000006
        /*0dd4*/ 	.word	0x00000000
        /*0dd8*/ 	.short	0x010a
        /*0dda*/ 	.byte	0x3f
	.zero		1


	//----- nvinfo : EIATTR_NUM_MBARRIERS
	.align		4
.L_30:
        /*0ddc*/ 	.byte	0x03, 0x38
        /*0dde*/ 	.short	0x000a


	//----- nvinfo : EIATTR_EXIT_INSTR_OFFSETS
	.align		4
        /*0de0*/ 	.byte	0x04, 0x1c
        /*0de2*/ 	.short	(.L_32 - .L_31)


	//   ....[0]....
.L_31:
        /*0de4*/ 	.word	0x00000640


	//   ....[1]....
        /*0de8*/ 	.word	0x00000f90


	//   ....[2]....
        /*0dec*/ 	.word	0x0000e960


	//   ....[3]....
        /*0df0*/ 	.word	0x0000efb0


	//   ....[4]....
        /*0df4*/ 	.word	0x00010050


	//----- nvinfo : EIATTR_MAX_THREADS
	.align		4
.L_32:
        /*0df8*/ 	.byte	0x04, 0x05
        /*0dfa*/ 	.short	(.L_34 - .L_33)
.L_33:
        /*0dfc*/ 	.word	0x00000180
        /*0e00*/ 	.word	0x00000001
        /*0e04*/ 	.word	0x00000001


	//----- nvinfo : EIATTR_CRS_STACK_SIZE
	.align		4
.L_34:
        /*0e08*/ 	.byte	0x04, 0x1e
        /*0e0a*/ 	.short	(.L_36 - .L_35)
.L_35:
        /*0e0c*/ 	.word	0x00000000


	//----- nvinfo : EIATTR_CBANK_PARAM_SIZE
	.align		4
.L_36:
        /*0e10*/ 	.byte	0x03, 0x19
        /*0e12*/ 	.short	0x0470


	//----- nvinfo : EIATTR_PARAM_CBANK
	.align		4
        /*0e14*/ 	.byte	0x04, 0x0a
        /*0e16*/ 	.short	(.L_38 - .L_37)
	.align		4
.L_37:
        /*0e18*/ 	.word	index@(.nv.constant0._ZN7cutlass13device_kernelINS_4gemm6kernel13GemmUniversalIN4cute5tupleIJiiiiEEENS1_10collective13CollectiveMmaINS1_37MainloopSm90TmaGmmaWarpSpecializedFP8ILi4ENS5_IJNS4_1CILi1EEESB_SB_EEENS1_35KernelTmaWarpSpecializedCooperativeEEENS5_IJNSA_ILi128EEENSA_ILi256EEESF_EEENS_12float_e4m3_tENS5_IJlSB_lEEESI_SJ_NS4_8TiledMMAINS4_8MMA_AtomIJNS4_4SM904GMMA31MMA_64x256x32_F32E4M3E4M3_SS_TNILNSN_7ScaleInE1ELSP_1EEEEEENS4_6LayoutINS5_IJNSA_ILi2EEESB_SB_EEENS5_IJSB_NSA_ILi0EEESV_EEEEENS5_IJNS4_10UnderscoreESY_SY_EEEEENS4_13SM90_TMA_LOADENS4_14ComposedLayoutINS4_7SwizzleILi3ELi4ELi3EEENS4_18smem_ptr_flag_bitsILi8EEENSS_INS5_IJNSA_ILi8EEESF_EEENS5_IJSF_SB_EEEEEEEvNS4_8identityES11_S1B_vS1C_EENS_8epilogue10collective6detail29Sm90TmaWarpSpecializedAdapterINS1F_15DefaultEpilogueISI_SJ_SJ_NS1E_6thread17LinearCombinationISI_Li1EffLNS1J_9ScaleType4KindE0ELNS_15FloatRoundStyleE2ESI_EENS1_15EpilogueDefaultEEEEEvvEEEEvNT_6ParamsE)
        /*0e1c*/ 	.short	0x0210
        /*0e1e*/ 	.short	0x0470


	//----- nvinfo : EIATTR_SW_WAR
	.align		4
.L_38:
        /*0e20*/ 	.byte	0x04, 0x36
        /*0e22*/ 	.short	(.L_40 - .L_39)
.L_39:
        /*0e24*/ 	.word	0x00000008
.L_40:


//--------------------- .nv.callgraph             --------------------------
	.section	.nv.callgraph,"",@"SHT_CUDA_CALLGRAPH"
	.align	4
	.sectionentsize	8
	.align		4
        /*0000*/ 	.word	0x00000000
	.align		4
        /*0004*/ 	.word	0xffffffff
	.align		4
        /*0008*/ 	.word	0x00000000
	.align		4
        /*000c*/ 	.word	0xfffffffe
	.align		4
        /*0010*/ 	.word	0x00000000
	.align		4
        /*0014*/ 	.word	0xfffffffd
	.align		4
        /*0018*/ 	.word	0x00000000
	.align		4
        /*001c*/ 	.word	0xfffffffc


//--------------------- .nv.constant4             --------------------------
	.section	.nv.constant4,"a",@progbits
	.align	8
	.align		8
.nv.constant4:
        /*0000*/ 	.dword	_ZN40_INTERNAL_dc700bce_4_k_cu_2f574337_157724cuda3std3__45__cpo5beginE
	.align		8
        /*0008*/ 	.dword	_ZN40_INTERNAL_dc700bce_4_k_cu_2f574337_157724cuda3std3__45__cpo3endE
	.align		8
        /*0010*/ 	.dword	_ZN40_INTERNAL_dc700bce_4_k_cu_2f574337_157724cuda3std3__45__cpo6cbeginE
	.align		8
        /*0018*/ 	.dword	_ZN40_INTERNAL_dc700bce_4_k_cu_2f574337_157724cuda3std3__45__cpo4cendE
	.align		8
        /*0020*/ 	.dword	_ZN40_INTERNAL_dc700bce_4_k_cu_2f574337_157724cuda3std3__442_GLOBAL__N__dc700bce_4_k_cu_2f574337_157726ignoreE
	.align		8
        /*0028*/ 	.dword	_ZN40_INTERNAL_dc700bce_4_k_cu_2f574337_157724cuda3std3__419piecewise_constructE
	.align		8
        /*0030*/ 	.dword	_ZN40_INTERNAL_dc700bce_4_k_cu_2f574337_157724cuda3std3__48in_placeE
	.align		8
        /*0038*/ 	.dword	_ZN40_INTERNAL_dc700bce_4_k_cu_2f574337_157724cuda3std6ranges3__45__cpo4swapE
	.align		8
        /*0040*/ 	.dword	_ZN40_INTERNAL_dc700bce_4_k_cu_2f574337_157724cuda3std6ranges3__45__cpo9iter_moveE
	.align		8
        /*0048*/ 	.dword	_ZN40_INTERNAL_dc700bce_4_k_cu_2f574337_157724cute7productE
	.align		8
        /*0050*/ 	.dword	_ZN40_INTERNAL_dc700bce_4_k_cu_2f574337_157724cute1_E


//--------------------- .text._ZN7cutlass13device_kernelINS_4gemm6kernel13GemmUniversalIN4cute5tupleIJiiiiEEENS1_10collective13CollectiveMmaINS1_37MainloopSm90TmaGmmaWarpSpecializedFP8ILi4ENS5_IJNS4_1CILi1EEESB_SB_EEENS1_35KernelTmaWarpSpecializedCooperativeEEENS5_IJNSA_ILi128EEENSA_ILi256EEESF_EEENS_12float_e4m3_tENS5_IJlSB_lEEESI_SJ_NS4_8TiledMMAINS4_8MMA_AtomIJNS4_4SM904GMMA31MMA_64x256x32_F32E4M3E4M3_SS_TNILNSN_7ScaleInE1ELSP_1EEEEEENS4_6LayoutINS5_IJNSA_ILi2EEESB_SB_EEENS5_IJSB_NSA_ILi0EEESV_EEEEENS5_IJNS4_10UnderscoreESY_SY_EEEEENS4_13SM90_TMA_LOADENS4_14ComposedLayoutINS4_7SwizzleILi3ELi4ELi3EEENS4_18smem_ptr_flag_bitsILi8EEENSS_INS5_IJNSA_ILi8EEESF_EEENS5_IJSF_SB_EEEEEEEvNS4_8identityES11_S1B_vS1C_EENS_8epilogue10collective6detail29Sm90TmaWarpSpecializedAdapterINS1F_15DefaultEpilogueISI_SJ_SJ_NS1E_6thread17LinearCombinationISI_Li1EffLNS1J_9ScaleType4KindE0ELNS_15FloatRoundStyleE2ESI_EENS1_15EpilogueDefaultEEEEEvvEEEEvNT_6ParamsE --------------------------
	.section	.text._ZN7cutlass13device_kernelINS_4gemm6kernel13GemmUniversalIN4cute5tupleIJiiiiEEENS1_10collective13CollectiveMmaINS1_37MainloopSm90TmaGmmaWarpSpecializedFP8ILi4ENS5_IJNS4_1CILi1EEESB_SB_EEENS1_35KernelTmaWarpSpecializedCooperativeEEENS5_IJNSA_ILi128EEENSA_ILi256EEESF_EEENS_12float_e4m3_tENS5_IJlSB_lEEESI_SJ_NS4_8TiledMMAINS4_8MMA_AtomIJNS4_4SM904GMMA31MMA_64x256x32_F32E4M3E4M3_SS_TNILNSN_7ScaleInE1ELSP_1EEEEEENS4_6LayoutINS5_IJNSA_ILi2EEESB_SB_EEENS5_IJSB_NSA_ILi0EEESV_EEEEENS5_IJNS4_10UnderscoreESY_SY_EEEEENS4_13SM90_TMA_LOADENS4_14ComposedLayoutINS4_7SwizzleILi3ELi4ELi3EEENS4_18smem_ptr_flag_bitsILi8EEENSS_INS5_IJNSA_ILi8EEESF_EEENS5_IJSF_SB_EEEEEEEvNS4_8identityES11_S1B_vS1C_EENS_8epilogue10collective6detail29Sm90TmaWarpSpecializedAdapterINS1F_15DefaultEpilogueISI_SJ_SJ_NS1E_6thread17LinearCombinationISI_Li1EffLNS1J_9ScaleType4KindE0ELNS_15FloatRoundStyleE2ESI_EENS1_15EpilogueDefaultEEEEEvvEEEEvNT_6ParamsE,"ax",@progbits
	.align	128
.text._ZN7cutlass13device_kernelINS_4gemm6kernel13GemmUniversalIN4cute5tupleIJiiiiEEENS1_10collective13CollectiveMmaINS1_37MainloopSm90TmaGmmaWarpSpecializedFP8ILi4ENS5_IJNS4_1CILi1EEESB_SB_EEENS1_35KernelTmaWarpSpecializedCooperativeEEENS5_IJNSA_ILi128EEENSA_ILi256EEESF_EEENS_12float_e4m3_tENS5_IJlSB_lEEESI_SJ_NS4_8TiledMMAINS4_8MMA_AtomIJNS4_4SM904GMMA31MMA_64x256x32_F32E4M3E4M3_SS_TNILNSN_7ScaleInE1ELSP_1EEEEEENS4_6LayoutINS5_IJNSA_ILi2EEESB_SB_EEENS5_IJSB_NSA_ILi0EEESV_EEEEENS5_IJNS4_10UnderscoreESY_SY_EEEEENS4_13SM90_TMA_LOADENS4_14ComposedLayoutINS4_7SwizzleILi3ELi4ELi3EEENS4_18smem_ptr_flag_bitsILi8EEENSS_INS5_IJNSA_ILi8EEESF_EEENS5_IJSF_SB_EEEEEEEvNS4_8identityES11_S1B_vS1C_EENS_8epilogue10collective6detail29Sm90TmaWarpSpecializedAdapterINS1F_15DefaultEpilogueISI_SJ_SJ_NS1E_6thread17LinearCombinationISI_Li1EffLNS1J_9ScaleType4KindE0ELNS_15FloatRoundStyleE2ESI_EENS1_15EpilogueDefaultEEEEEvvEEEEvNT_6ParamsE:
        .type           _ZN7cutlass13device_kernelINS_4gemm6kernel13GemmUniversalIN4cute5tupleIJiiiiEEENS1_10collective13CollectiveMmaINS1_37MainloopSm90TmaGmmaWarpSpecializedFP8ILi4ENS5_IJNS4_1CILi1EEESB_SB_EEENS1_35KernelTmaWarpSpecializedCooperativeEEENS5_IJNSA_ILi128EEENSA_ILi256EEESF_EEENS_12float_e4m3_tENS5_IJlSB_lEEESI_SJ_NS4_8TiledMMAINS4_8MMA_AtomIJNS4_4SM904GMMA31MMA_64x256x32_F32E4M3E4M3_SS_TNILNSN_7ScaleInE1ELSP_1EEEEEENS4_6LayoutINS5_IJNSA_ILi2EEESB_SB_EEENS5_IJSB_NSA_ILi0EEESV_EEEEENS5_IJNS4_10UnderscoreESY_SY_EEEEENS4_13SM90_TMA_LOADENS4_14ComposedLayoutINS4_7SwizzleILi3ELi4ELi3EEENS4_18smem_ptr_flag_bitsILi8EEENSS_INS5_IJNSA_ILi8EEESF_EEENS5_IJSF_SB_EEEEEEEvNS4_8identityES11_S1B_vS1C_EENS_8epilogue10collective6detail29Sm90TmaWarpSpecializedAdapterINS1F_15DefaultEpilogueISI_SJ_SJ_NS1E_6thread17LinearCombinationISI_Li1EffLNS1J_9ScaleType4KindE0ELNS_15FloatRoundStyleE2ESI_EENS1_15EpilogueDefaultEEEEEvvEEEEvNT_6ParamsE,@function
        .size           _ZN7cutlass13device_kernelINS_4gemm6kernel13GemmUniversalIN4cute5tupleIJiiiiEEENS1_10collective13CollectiveMmaINS1_37MainloopSm90TmaGmmaWarpSpecializedFP8ILi4ENS5_IJNS4_1CILi1EEESB_SB_EEENS1_35KernelTmaWarpSpecializedCooperativeEEENS5_IJNSA_ILi128EEENSA_ILi256EEESF_EEENS_12float_e4m3_tENS5_IJlSB_lEEESI_SJ_NS4_8TiledMMAINS4_8MMA_AtomIJNS4_4SM904GMMA31MMA_64x256x32_F32E4M3E4M3_SS_TNILNSN_7ScaleInE1ELSP_1EEEEEENS4_6LayoutINS5_IJNSA_ILi2EEESB_SB_EEENS5_IJSB_NSA_ILi0EEESV_EEEEENS5_IJNS4_10UnderscoreESY_SY_EEEEENS4_13SM90_TMA_LOADENS4_14ComposedLayoutINS4_7SwizzleILi3ELi4ELi3EEENS4_18smem_ptr_flag_bitsILi8EEENSS_INS5_IJNSA_ILi8EEESF_EEENS5_IJSF_SB_EEEEEEEvNS4_8identityES11_S1B_vS1C_EENS_8epilogue10collective6detail29Sm90TmaWarpSpecializedAdapterINS1F_15DefaultEpilogueISI_SJ_SJ_NS1E_6thread17LinearCombinationISI_Li1EffLNS1J_9ScaleType4KindE0ELNS_15FloatRoundStyleE2ESI_EENS1_15EpilogueDefaultEEEEEvvEEEEvNT_6ParamsE,(.L_x_329 - _ZN7cutlass13device_kernelINS_4gemm6kernel13GemmUniversalIN4cute5tupleIJiiiiEEENS1_10collective13CollectiveMmaINS1_37MainloopSm90TmaGmmaWarpSpecializedFP8ILi4ENS5_IJNS4_1CILi1EEESB_SB_EEENS1_35KernelTmaWarpSpecializedCooperativeEEENS5_IJNSA_ILi128EEENSA_ILi256EEESF_EEENS_12float_e4m3_tENS5_IJlSB_lEEESI_SJ_NS4_8TiledMMAINS4_8MMA_AtomIJNS4_4SM904GMMA31MMA_64x256x32_F32E4M3E4M3_SS_TNILNSN_7ScaleInE1ELSP_1EEEEEENS4_6LayoutINS5_IJNSA_ILi2EEESB_SB_EEENS5_IJSB_NSA_ILi0EEESV_EEEEENS5_IJNS4_10UnderscoreESY_SY_EEEEENS4_13SM90_TMA_LOADENS4_14ComposedLayoutINS4_7SwizzleILi3ELi4ELi3EEENS4_18smem_ptr_flag_bitsILi8EEENSS_INS5_IJNSA_ILi8EEESF_EEENS5_IJSF_SB_EEEEEEEvNS4_8identityES11_S1B_vS1C_EENS_8epilogue10collective6detail29Sm90TmaWarpSpecializedAdapterINS1F_15DefaultEpilogueISI_SJ_SJ_NS1E_6thread17LinearCombinationISI_Li1EffLNS1J_9ScaleType4KindE0ELNS_15FloatRoundStyleE2ESI_EENS1_15EpilogueDefaultEEEEEvvEEEEvNT_6ParamsE)
        .other          _ZN7cutlass13device_kernelINS_4gemm6kernel13GemmUniversalIN4cute5tupleIJiiiiEEENS1_10collective13CollectiveMmaINS1_37MainloopSm90TmaGmmaWarpSpecializedFP8ILi4ENS5_IJNS4_1CILi1EEESB_SB_EEENS1_35KernelTmaWarpSpecializedCooperativeEEENS5_IJNSA_ILi128EEENSA_ILi256EEESF_EEENS_12float_e4m3_tENS5_IJlSB_lEEESI_SJ_NS4_8TiledMMAINS4_8MMA_AtomIJNS4_4SM904GMMA31MMA_64x256x32_F32E4M3E4M3_SS_TNILNSN_7ScaleInE1ELSP_1EEEEEENS4_6LayoutINS5_IJNSA_ILi2EEESB_SB_EEENS5_IJSB_NSA_ILi0EEESV_EEEEENS5_IJNS4_10UnderscoreESY_SY_EEEEENS4_13SM90_TMA_LOADENS4_14ComposedLayoutINS4_7SwizzleILi3ELi4ELi3EEENS4_18smem_ptr_flag_bitsILi8EEENSS_INS5_IJNSA_ILi8EEESF_EEENS5_IJSF_SB_EEEEEEEvNS4_8identityES11_S1B_vS1C_EENS_8epilogue10collective6detail29Sm90TmaWarpSpecializedAdapterINS1F_15DefaultEpilogueISI_SJ_SJ_NS1E_6thread17LinearCombinationISI_Li1EffLNS1J_9ScaleType4KindE0ELNS_15FloatRoundStyleE2ESI_EENS1_15EpilogueDefaultEEEEEvvEEEEvNT_6ParamsE,@"STO_CUDA_ENTRY STV_DEFAULT"
_ZN7cutlass13device_kernelINS_4gemm6kernel13GemmUniversalIN4cute5tupleIJiiiiEEENS1_10collective13CollectiveMmaINS1_37MainloopSm90TmaGmmaWarpSpecializedFP8ILi4ENS5_IJNS4_1CILi1EEESB_SB_EEENS1_35KernelTmaWarpSpecializedCooperativeEEENS5_IJNSA_ILi128EEENSA_ILi256EEESF_EEENS_12float_e4m3_tENS5_IJlSB_lEEESI_SJ_NS4_8TiledMMAINS4_8MMA_AtomIJNS4_4SM904GMMA31MMA_64x256x32_F32E4M3E4M3_SS_TNILNSN_7ScaleInE1ELSP_1EEEEEENS4_6LayoutINS5_IJNSA_ILi2EEESB_SB_EEENS5_IJSB_NSA_ILi0EEESV_EEEEENS5_IJNS4_10UnderscoreESY_SY_EEEEENS4_13SM90_TMA_LOADENS4_14ComposedLayoutINS4_7SwizzleILi3ELi4ELi3EEENS4_18smem_ptr_flag_bitsILi8EEENSS_INS5_IJNSA_ILi8EEESF_EEENS5_IJSF_SB_EEEEEEEvNS4_8identityES11_S1B_vS1C_EENS_8epilogue10collective6detail29Sm90TmaWarpSpecializedAdapterINS1F_15DefaultEpilogueISI_SJ_SJ_NS1E_6thread17LinearCombinationISI_Li1EffLNS1J_9ScaleType4KindE0ELNS_15FloatRoundStyleE2ESI_EENS1_15EpilogueDefaultEEEEEvvEEEEvNT_6ParamsE:
[----:B------:R-:W0:Y:S02]  /*0000*/  LDC R1, c[0x0][0x28] ;  /* 0x00000a00ff017b82 */ /* 0x000e240000000800 */
[----:B0-----:R-:W-:Y:S01]  /*0010*/  VIADD R1, R1, 0xffffff10 ;  /* 0xffffff1001017836 */ /* 0x001fe20000000000 */
[----:B------:R-:W0:Y:S01]  /*0020*/  S2R R2, SR_TID.X ;  /* 0x0000000000027919 */ /* 0x000e220000002100 */
[----:B------:R-:W-:Y:S01]  /*0030*/  ELECT P0, URZ, PT ;  /* 0x00000000003f782f */ /* 0x000fe20003800000 */
[----:B------:R-:W-:Y:S01]  /*0040*/  BSSY B0, `(.L_x_0) ;  /* 0x0000015000007945 */ /* 0x000fe20003800000 */
[--C-:B0-----:R-:W-:Y:S02]  /*0050*/  SHF.R.U32.HI R0, RZ, 0x5, R2.reuse ;  /* 0x00000005ff007819 */ /* 0x101fe40000011602 */
[----:B------:R-:W-:-:S03]  /*0060*/  SHF.R.U32.HI R2, RZ, 0x7, R2 ;  /* 0x00000007ff027819 */ /* 0x000fc60000011602 */
[----:B------:R-:W0:Y:S04]  /*0070*/  SHFL.IDX PT, R3, R0, RZ, 0x1f ;  /* 0x00001fff00037589 */ /* 0x000e2800000e0000 */
[----:B------:R-:W1:Y:S01]  /*0080*/  SHFL.IDX PT, R2, R2, RZ, 0x1f ;  /* 0x00001fff02027589 */ /* 0x000e6200000e0000 */
[----:B0-----:R-:W-:Y:S02]  /*0090*/  R2UR UR4, R3 ;  /* 0x00000000030472ca */ /* 0x001fe400000e0000 */
[----:B-1----:R-:W-:-:S11]  /*00a0*/  R2UR UR6, R2 ;  /* 0x00000000020672ca */ /* 0x002fd600000e0000 */
[----:B------:R-:W-:Y:S02]  /*00b0*/  USHF.R.S32.HI UR5, URZ, 0x1f, UR4 ;  /* 0x0000001f3f057899 */ /* 0x000fe40008011404 */
[----:B------:R-:W-:Y:S02]  /*00c0*/  ISETP.NE.OR P0, PT, RZ, UR4, !P0 ;  /* 0x00000004ff007c0c */ /* 0x000fe4000c705670 */
[----:B------:R-:W-:-:S04]  /*00d0*/  ULEA.HI UR5, UR5, UR4, URZ, 0x2 ;  /* 0x0000000405057291 */ /* 0x000fc8000f8f103f */
[----:B------:R-:W-:-:S04]  /*00e0*/  ULOP3.LUT UR5, UR5, 0xfffffffc, URZ, 0xc0, !UPT ;  /* 0xfffffffc05057892 */ /* 0x000fc8000f8ec03f */
[----:B------:R-:W-:-:S03]  /*00f0*/  UIADD3 UR8, UR4, -UR5, URZ ;  /* 0x8000000504087290 */ /* 0x000fc6000fffe03f */
[----:B------:R-:W-:Y:S09]  /*0100*/  @P0 BRA `(.L_x_1) ;  /* 0x0000000000200947 */ /* 0x000ff20003800000 */
[----:B------:R-:W-:Y:S02]  /*0110*/  ULDC.64 UR4, c[0x0][0x198] ;  /* 0x0000660000047ab9 */ /* 0x000fe40000000a00 */
[----:B------:R-:W-:Y:S02]  /*0120*/  UIADD3 UR10, UP0, UR4, 0xf0, URZ ;  /* 0x000000f0040a7890 */ /* 0x000fe4000ff1e03f */
[----:B------:R-:W-:Y:S02]  /*0130*/  UIADD3 UR4, UP1, UR4, 0x1f0, URZ ;  /* 0x000001f004047890 */ /* 0x000fe4000ff3e03f */
[----:B------:R-:W-:Y:S02]  /*0140*/  UIADD3.X UR11, URZ, UR5, URZ, UP0, !UPT ;  /* 0x000000053f0b7290 */ /* 0x000fe400087fe43f */
[----:B------:R-:W-:-:S07]  /*0150*/  UIADD3.X UR5, URZ, UR5, URZ, UP1, !UPT ;  /* 0x000000053f057290 */ /* 0x000fce0008ffe43f */
[----:B------:R0:W-:Y:S02]  /*0160*/  UTMACCTL.PF [UR10] ;  /* 0x000000000a0079b9 */ /* 0x0001e40008040000 */
[----:B------:R0:W-:Y:S02]  /*0170*/  UTMACCTL.PF [UR4] ;  /* 0x00000000040079b9 */ /* 0x0001e40008040000 */
[----:B0-----:R-:W-:Y:S01]  /*0180*/  NOP ;  /* 0x0000000000007918 */ /* 0x001fe20000000000 */
.L_x_1:
[----:B------:R-:W-:Y:S05]  /*0190*/  BSYNC B0 ;  /* 0x0000000000007941 */ /* 0x000fea0003800000 */
.L_x_0:
[----:B------:R-:W0:Y:S01]  /*01a0*/  SHFL.IDX PT, R2, R0, RZ, 0x1f ;  /* 0x00001fff00027589 */ /* 0x000e2200000e0000 */
[----:B------:R-:W-:Y:S01]  /*01b0*/  UISETP.NE.AND UP0, UPT, UR8, 0x3, UPT ;  /* 0x000000030800788c */ /* 0x000fe2000bf05270 */
[----:B------:R-:W-:Y:S01]  /*01c0*/  ISETP.NE.AND P1, PT, RZ, UR6, PT ;  /* 0x00000006ff007c0c */ /* 0x000fe2000bf25270 */
[----:B------:R-:W-:Y:S02]  /*01d0*/  UIADD3 UR10, UR6, -0x1, URZ ;  /* 0xffffffff060a7890 */ /* 0x000fe4000fffe03f */
[----:B------:R-:W-:Y:S02]  /*01e0*/  UISETP.EQ.OR UP0, UPT, UR8, URZ, !UP0 ;  /* 0x0000003f0800728c */ /* 0x000fe4000c702670 */
[----:B------:R-:W-:Y:S02]  /*01f0*/  UISETP.GE.U32.AND UP1, UPT, UR10, 0x2, UPT ;  /* 0x000000020a00788c */ /* 0x000fe4000bf26070 */
[----:B------:R-:W-:-:S04]  /*0200*/  UISETP.EQ.AND UP0, UPT, UR6, URZ, UP0 ;  /* 0x0000003f0600728c */ /* 0x000fc80008702270 */
[----:B------:R-:W-:-:S04]  /*0210*/  USEL UR13, URZ, 0x1, !UP0 ;  /* 0x000000013f0d7887 */ /* 0x000fc8000c000000 */
[----:B------:R-:W-:Y:S01]  /*0220*/  USEL UR13, UR13, 0x2, UP1 ;  /* 0x000000020d0d7887 */ /* 0x000fe20008800000 */
[----:B0-----:R-:W-:-:S13]  /*0230*/  ISETP.NE.AND P0, PT, R2, RZ, PT ;  /* 0x000000ff0200720c */ /* 0x001fda0003f05270 */
[----:B------:R-:W-:Y:S05]  /*0240*/  @P0 BRA `(.L_x_2) ;  /* 0x0000000000580947 */ /* 0x000fea0003800000 */
[----:B------:R-:W0:Y:S01]  /*0250*/  S2UR UR9, SR_CgaCtaId ;  /* 0x00000000000979c3 */ /* 0x000e220000008800 */
[----:B------:R-:W-:Y:S01]  /*0260*/  UMOV UR4, 0x400 ;  /* 0x0000040000047882 */ /* 0x000fe20000000000 */
[----:B------:R-:W-:Y:S01]  /*0270*/  UMOV UR5, 0x1 ;  /* 0x0000000100057882 */ /* 0x000fe20000000000 */
[----:B------:R-:W-:Y:S01]  /*0280*/  UMOV UR6, 0x100 ;  /* 0x0000010000067882 */ /* 0x000fe20000000000 */
[----:B------:R-:W-:Y:S01]  /*0290*/  ELECT P0, URZ, PT ;  /* 0x00000000003f782f */ /* 0x000fe20003800000 */
[----:B------:R-:W-:-:S04]  /*02a0*/  UIADD3 UR6, -UR6, 0x100000, URZ ;  /* 0x0010000006067890 */ /* 0x000fc8000fffe13f */
[----:B------:R-:W-:Y:S02]  /*02b0*/  USHF.L.U32 UR7, UR6, 0xb, URZ ;  /* 0x0000000b06077899 */ /* 0x000fe4000800063f */
[----:B------:R-:W-:Y:S02]  /*02c0*/  USHF.L.U32 UR6, UR6, 0x1, URZ ;  /* 0x0000000106067899 */ /* 0x000fe4000800063f */
[----:B0-----:R-:W-:Y:S02]  /*02d0*/  ULEA UR9, UR9, UR4, 0x18 ;  /* 0x0000000409097291 */ /* 0x001fe4000f8ec03f */
[----:B------:R-:W-:-:S04]  /*02e0*/  UIADD3 UR4, -UR5, 0x100000, URZ ;  /* 0x0010000005047890 */ /* 0x000fc8000fffe13f */
[----:B------:R-:W-:Y:S02]  /*02f0*/  USHF.L.U32 UR5, UR4, 0xb, URZ ;  /* 0x0000000b04057899 */ /* 0x000fe4000800063f */
[----:B------:R-:W-:Y:S01]  /*0300*/  USHF.L.U32 UR4, UR4, 0x1, URZ ;  /* 0x0000000104047899 */ /* 0x000fe2000800063f */
[----:B------:R-:W0:Y:S11]  /*0310*/  FENCE.VIEW.ASYNC.S ;  /* 0x00000000000073c6 */ /* 0x000e360000000000 */
[----:B0-----:R0:W1:Y:S01]  /*0320*/  SYNCS.EXCH.64 URZ, [UR9], UR4 ;  /* 0x00000004093f75b2 */ /* 0x0010620008000100 */
[----:B------:R0:W2:Y:S01]  /*0330*/  SYNCS.EXCH.64 URZ, [UR9+0x20], UR6 ;  /* 0x00002006093f75b2 */ /* 0x0000a20008000100 */
[----:B------:R0:W3:Y:S01]  /*0340*/  SYNCS.EXCH.64 URZ, [UR9+0x8], UR4 ;  /* 0x00000804093f75b2 */ /* 0x0000e20008000100 */
[----:B------:R0:W4:Y:S01]  /*0350*/  SYNCS.EXCH.64 URZ, [UR9+0x28], UR6 ;  /* 0x00002806093f75b2 */ /* 0x0001220008000100 */
[----:B------:R0:W0:Y:S01]  /*0360*/  SYNCS.EXCH.64 URZ, [UR9+0x10], UR4 ;  /* 0x00001004093f75b2 */ /* 0x0000220008000100 */
[----:B------:R0:W0:Y:S01]  /*0370*/  SYNCS.EXCH.64 URZ, [UR9+0x30], UR6 ;  /* 0x00003006093f75b2 */ /* 0x0000220008000100 */
[----:B------:R0:W0:Y:S01]  /*0380*/  SYNCS.EXCH.64 URZ, [UR9+0x18], UR4 ;  /* 0x00001804093f75b2 */ /* 0x0000220008000100 */
[----:B------:R0:W0:Y:S01]  /*0390*/  SYNCS.EXCH.64 URZ, [UR9+0x38], UR6 ;  /* 0x00003806093f75b2 */ /* 0x0000220008000100 */
[----:B------:R-:W-:Y:S01]  /*03a0*/  NOP ;  /* 0x0000000000007918 */ /* 0x000fe20000000000 */
.L_x_2:
[----:B------:R-:W5:Y:S01]  /*03b0*/  SHFL.IDX PT, R0, R0, RZ, 0x1f ;  /* 0x00001fff00007589 */ /* 0x000f6200000e0000 */
[----:B------:R-:W1:Y:S01]  /*03c0*/  LDC R2, c[0x0][0x65c] ;  /* 0x00019700ff027b82 */ /* 0x000e620000000800 */
[----:B------:R-:W-:Y:S01]  /*03d0*/  ELECT P0, URZ, PT ;  /* 0x00000000003f782f */ /* 0x000fe20003800000 */
[----:B------:R-:W-:Y:S01]  /*03e0*/  IMAD.MOV.U32 R3, RZ, RZ, RZ ;  /* 0x000000ffff037224 */ /* 0x000fe200078e00ff */
[----:B0-----:R-:W-:Y:S01]  /*03f0*/  UMOV UR4, 0x20 ;  /* 0x0000002000047882 */ /* 0x001fe20000000000 */
[----:B------:R-:W-:Y:S01]  /*0400*/  NOP ;  /* 0x0000000000007918 */ /* 0x000fe20000000000 */
[----:B------:R-:W-:Y:S01]  /*0410*/  NOP ;  /* 0x0000000000007918 */ /* 0x000fe20000000000 */
[----:B-----5:R-:W-:Y:S02]  /*0420*/  ISETP.NE.OR P0, PT, R0, RZ, !P0 ;  /* 0x000000ff0000720c */ /* 0x020fe40004705670 */
[----:B-1----:R-:W-:Y:S01]  /*0430*/  ISETP.NE.AND P3, PT, R2, 0x1, PT ;  /* 0x000000010200780c */ /* 0x002fe20003f65270 */
[----:B------:R-:W0:Y:S01]  /*0440*/  S2R R0, SR_CTAID.Y ;  /* 0x0000000000007919 */ /* 0x000e220000002600 */
[----:B------:R-:W1:Y:S09]  /*0450*/  S2R R2, SR_CTAID.X ;  /* 0x0000000000027919 */ /* 0x000e720000002500 */
[----:B------:R-:W-:Y:S01]  /*0460*/  VOTEU.ALL UP0, P0 ;  /* 0x00000000003f7886 */ /* 0x000fe20000000000 */
[----:B------:R-:W-:Y:S01]  /*0470*/  VOTEU.ALL UP1, P0 ;  /* 0x00000000003f7886 */ /* 0x000fe20000020000 */
[----:B------:R-:W1:Y:S01]  /*0480*/  @P3 LDC R7, c[0x0][0x10] ;  /* 0x00000400ff073b82 */ /* 0x000e620000000800 */
[----:B------:R-:W-:-:S02]  /*0490*/  @P3 IMAD.MOV.U32 R5, RZ, RZ, RZ ;  /* 0x000000ffff053224 */ /* 0x000fc400078e00ff */
[----:B------:R-:W-:Y:S01]  /*04a0*/  @P3 IMAD.MOV.U32 R11, RZ, RZ, RZ ;  /* 0x000000ffff0b3224 */ /* 0x000fe200078e00ff */
[----:B------:R-:W-:Y:S01]  /*04b0*/  @!UP0 UMOV UR6, 0x400 ;  /* 0x0000040000068882 */ /* 0x000fe20000000000 */
[----:B------:R-:W-:-:S04]  /*04c0*/  @!UP0 UIADD3 UR4, -UR4, 0x100000, URZ ;  /* 0x0010000004048890 */ /* 0x000fc8000fffe13f */
[----:B------:R-:W-:Y:S02]  /*04d0*/  @!UP0 USHF.L.U32 UR5, UR4, 0xb, URZ ;  /* 0x0000000b04058899 */ /* 0x000fe4000800063f */
[----:B------:R-:W-:Y:S01]  /*04e0*/  @!UP0 USHF.L.U32 UR4, UR4, 0x1, URZ ;  /* 0x0000000104048899 */ /* 0x000fe2000800063f */
[----:B------:R-:W5:Y:S08]  /*04f0*/  @!P3 LDC R9, c[0x0][0xc] ;  /* 0x00000300ff09bb82 */ /* 0x000f700000000800 */
[----:B------:R-:W2:Y:S01]  /*0500*/  @!UP0 S2UR UR7, SR_CgaCtaId ;  /* 0x00000000000789c3 */ /* 0x000ea20000008800 */
[----:B0-----:R-:W-:-:S04]  /*0510*/  @P3 IMAD.MOV.U32 R4, RZ, RZ, R0 ;  /* 0x000000ffff043224 */ /* 0x001fc800078e0000 */
[----:B-1----:R-:W-:-:S04]  /*0520*/  @P3 IMAD.WIDE.U32 R6, R2, R7, R4 ;  /* 0x0000000702063225 */ /* 0x002fc800078e0004 */
[----:B------:R-:W-:Y:S02]  /*0530*/  @P3 IMAD.MOV.U32 R16, RZ, RZ, R6 ;  /* 0x000000ffff103224 */ /* 0x000fe400078e0006 */
[----:B------:R-:W-:Y:S02]  /*0540*/  @P3 IMAD.IADD R17, R7, 0x1, R11 ;  /* 0x0000000107113824 */ /* 0x000fe400078e020b */
[----:B-----5:R-:W-:-:S04]  /*0550*/  @!P3 IMAD.WIDE.U32 R4, R9, R0, R2 ;  /* 0x000000000904b225 */ /* 0x020fc800078e0002 */
[----:B------:R-:W-:Y:S02]  /*0560*/  @!P3 IMAD.MOV.U32 R16, RZ, RZ, R4 ;  /* 0x000000ffff10b224 */ /* 0x000fe400078e0004 */
[----:B------:R-:W-:Y:S01]  /*0570*/  @!P3 IMAD.MOV.U32 R17, RZ, RZ, R5 ;  /* 0x000000ffff11b224 */ /* 0x000fe200078e0005 */
[----:B--2---:R-:W-:Y:S02]  /*0580*/  @!UP0 ULEA UR6, UR7, UR6, 0x18 ;  /* 0x0000000607068291 */ /* 0x004fe4000f8ec03f */
[----:B------:R0:W-:Y:S01]  /*0590*/  STL [R1+0x74], R16 ;  /* 0x0000741001007387 */ /* 0x0001e20000100800 */
[----:B------:R-:W-:-:S03]  /*05a0*/  VOTEU.ALL UP0, P0 ;  /* 0x00000000003f7886 */ /* 0x000fc60000000000 */
[----:B------:R0:W-:Y:S04]  /*05b0*/  STL [R1+0x70], R17 ;  /* 0x0000701101007387 */ /* 0x0001e80000100800 */
[----:B------:R-:W1:Y:S02]  /*05c0*/  FENCE.VIEW.ASYNC.S ;  /* 0x00000000000073c6 */ /* 0x000e640000000000 */
[----:B-1----:R0:W3:Y:S01]  /*05d0*/  @!UP0 SYNCS.EXCH.64 URZ, [UR6+0x50], UR4 ;  /* 0x00005004063f85b2 */ /* 0x0020e20008000100 */
[----:B------:R0:W3:Y:S01]  /*05e0*/  @!UP1 SYNCS.EXCH.64 URZ, [UR6+0x58], UR4 ;  /* 0x00005804063f95b2 */ /* 0x0000e20008000100 */
[----:B------:R-:W-:Y:S01]  /*05f0*/  NOP ;  /* 0x0000000000007918 */ /* 0x000fe20000000000 */
[----:B---34-:R-:W-:Y:S06]  /*0600*/  BAR.SYNC.DEFER_BLOCKING 0x0 ;  /* 0x0000000000007b1d */ /* 0x018fec0000010000 */
[----:B0-----:R-:W-:Y:S05]  /*0610*/  @!P1 BRA `(.L_x_3) ;  /* 0x000000e000d49947 */ /* 0x001fea0003800000 */
[----:B------:R-:W-:-:S06]  /*0620*/  UISETP.GT.U32.AND UP0, UPT, UR10, 0x1, UPT ;  /* 0x000000010a00788c */ /* 0x000fcc000bf04070 */
[----:B------:R-:W-:-:S13]  /*0630*/  PLOP3.LUT P0, PT, PT, PT, UP0, 0x80, 0x0 ;  /* 0x000000000000781c */ /* 0x000fda0003f0f008 */
[----:B------:R-:W-:Y:S05]  /*0640*/  @P0 EXIT ;  /* 0x000000000000094d */ /* 0x000fea0003800000 */
[----:B------:R-:W-:Y:S01]  /*0650*/  IMAD.MOV.U32 R6, RZ, RZ, -0x1 ;  /* 0xffffffffff067424 */ /* 0x000fe200078e00ff */
[----:B------:R-:W-:Y:S01]  /*0660*/  ULDC.64 UR4, c[0x0][0x650] ;  /* 0x0001940000047ab9 */ /* 0x000fe20000000a00 */
[----:B------:R-:W-:Y:S01]  /*0670*/  IMAD.MOV.U32 R5, RZ, RZ, -0x1 ;  /* 0xffffffffff057424 */ /* 0x000fe200078e00ff */
[----:B------:R-:W-:Y:S01]  /*0680*/  ISETP.GE.U32.AND P0, PT, R16, UR4, PT ;  /* 0x0000000410007c0c */ /* 0x000fe2000bf06070 */
[----:B------:R-:W-:Y:S01]  /*0690*/  UMOV UR24, 0xffffffff ;  /* 0xffffffff00187882 */ /* 0x000fe20000000000 */
[----:B------:R0:W-:Y:S01]  /*06a0*/  STL [R1+0x7c], R6 ;  /* 0x00007c0601007387 */ /* 0x0001e20000100800 */
[----:B------:R-:W-:Y:S02]  /*06b0*/  PRMT R4, RZ, 0x7610, R4 ;  /* 0x00007610ff047816 */ /* 0x000fe40000000004 */
[----:B------:R-:W-:Y:S01]  /*06c0*/  ISETP.GE.U32.AND.EX P0, PT, R17, UR5, PT, P0 ;  /* 0x0000000511007c0c */ /* 0x000fe2000bf06100 */
[----:B------:R0:W-:-:S12]  /*06d0*/  STL [R1+0x78], R5 ;  /* 0x0000780501007387 */ /* 0x0001d80000100800 */
[----:B0-----:R-:W-:Y:S05]  /*06e0*/  @P0 BRA `(.L_x_4) ;  /* 0x0000000400680947 */ /* 0x001fea0003800000 */
[----:B------:R-:W0:Y:S01]  /*06f0*/  LDC.64 R12, c[0x0][0x628] ;  /* 0x00018a00ff0c7b82 */ /* 0x000e220000000a00 */
[----:B------:R-:W-:Y:S02]  /*0700*/  IMAD.MOV.U32 R4, RZ, RZ, R16 ;  /* 0x000000ffff047224 */ /* 0x000fe400078e0010 */
[----:B------:R-:W-:-:S05]  /*0710*/  IMAD.MOV.U32 R5, RZ, RZ, R17 ;  /* 0x000000ffff057224 */ /* 0x000fca00078e0011 */
[----:B------:R-:W1:Y:S08]  /*0720*/  LDC R10, c[0x0][0x630] ;  /* 0x00018c00ff0a7b82 */ /* 0x000e700000000800 */
[----:B------:R-:W2:Y:S01]  /*0730*/  LDC.64 R14, c[0x0][0x620] ;  /* 0x00018800ff0e7b82 */ /* 0x000ea20000000a00 */
[----:B0-----:R-:W-:-:S04]  /*0740*/  ISETP.NE.U32.AND P0, PT, R12, RZ, PT ;  /* 0x000000ff0c00720c */ /* 0x001fc80003f05070 */
[----:B------:R-:W-:-:S13]  /*0750*/  ISETP.NE.AND.EX P0, PT, R13, RZ, PT, P0 ;  /* 0x000000ff0d00720c */ /* 0x000fda0003f05300 */
[----:B-12---:R-:W-:Y:S05]  /*0760*/  @!P0 BRA `(.L_x_5) ;  /* 0x0000000000288947 */ /* 0x006fea0003800000 */
[----:B------:R-:W0:Y:S02]  /*0770*/  LDC R9, c[0x0][0x634] ;  /* 0x00018d00ff097b82 */ /* 0x000e240000000800 */
[----:B0-----:R-:W-:-:S05]  /*0780*/  IADD3 R9, P0, R16, R9, RZ ;  /* 0x0000000910097210 */ /* 0x001fca0007f1e0ff */
[----:B------:R-:W-:-:S04]  /*0790*/  IMAD.X R11, RZ, RZ, R17, P0 ;  /* 0x000000ffff0b7224 */ /* 0x000fc800000e0611 */
[----:B------:R-:W-:-:S04]  /*07a0*/  IMAD.WIDE.U32 R4, R11, R12, RZ ;  /* 0x0000000c0b047225 */ /* 0x000fc800078e00ff */
[----:B------:R-:W-:-:S04]  /*07b0*/  IMAD.WIDE.U32 R6, P0, R9, R13, R4 ;  /* 0x0000000d09067225 */ /* 0x000fc80007800004 */
[----:B------:R-:W-:-:S04]  /*07c0*/  IMAD.WIDE.U32 R4, R9, R12, RZ ;  /* 0x0000000c09047225 */ /* 0x000fc800078e00ff */
[----:B------:R-:W-:Y:S01]  /*07d0*/  IMAD.X R9, RZ, RZ, RZ, P0 ;  /* 0x000000ffff097224 */ /* 0x000fe200000e06ff */
[----:B------:R-:W-:Y:S01]  /*07e0*/  IADD3 RZ, P0, R5, R6, RZ ;  /* 0x0000000605ff7210 */ /* 0x000fe20007f1e0ff */
[----:B------:R-:W-:-:S04]  /*07f0*/  IMAD.MOV.U32 R8, RZ, RZ, R7 ;  /* 0x000000ffff087224 */ /* 0x000fc800078e0007 */
[----:B------:R-:W-:-:S08]  /*0800*/  IMAD.WIDE.U32.X R4, R11, R13, R8, P0 ;  /* 0x0000000d0b047225 */ /* 0x000fd000000e0408 */
.L_x_5:
[-CC-:B------:R-:W-:Y:S01]  /*0810*/  SHF.R.U64 R24, R4, R10.reuse, R5.reuse ;  /* 0x0000000a04187219 */ /* 0x180fe20000001205 */
[----:B------:R-:W0:Y:S01]  /*0820*/  LDC R8, c[0x0][0x618] ;  /* 0x00018600ff087b82 */ /* 0x000e220000000800 */
[----:B------:R-:W-:Y:S01]  /*0830*/  SHF.R.U32.HI R4, RZ, R10, R5 ;  /* 0x0000000aff047219 */ /* 0x000fe20000011605 */
[----:B------:R-:W-:Y:S01]  /*0840*/  ULDC UR4, c[0x0][0x150] ;  /* 0x0000540000047ab9 */ /* 0x000fe20000000800 */
[----:B------:R-:W-:Y:S01]  /*0850*/  IADD3 R9, P0, RZ, -R24, RZ ;  /* 0x80000018ff097210 */ /* 0x000fe20007f1e0ff */
[----:B------:R-:W-:Y:S01]  /*0860*/  IMAD.MOV.U32 R5, RZ, RZ, R17 ;  /* 0x000000ffff057224 */ /* 0x000fe200078e0011 */
[----:B------:R-:W-:-:S03]  /*0870*/  I2FP.F32.U32 R3, R2 ;  /* 0x0000000200037245 */ /* 0x000fc60000201000 */
[----:B------:R-:W1:Y:S01]  /*0880*/  LDC.64 R18, c[0x0][0x640] ;  /* 0x00019000ff127b82 */ /* 0x000e620000000a00 */
[----:B------:R-:W-:Y:S02]  /*0890*/  IMAD.X R11, RZ, RZ, ~R4, P0 ;  /* 0x000000ffff0b7224 */ /* 0x000fe400000e0e04 */
[----:B------:R-:W-:Y:S01]  /*08a0*/  FMUL R3, R3, UR4 ;  /* 0x0000000403037c20 */ /* 0x000fe20008400000 */
[----:B------:R-:W-:Y:S01]  /*08b0*/  IMAD.MOV.U32 R4, RZ, RZ, R16 ;  /* 0x000000ffff047224 */ /* 0x000fe200078e0010 */
[----:B------:R-:W-:Y:S01]  /*08c0*/  ULDC UR4, c[0x0][0x154] ;  /* 0x0000550000047ab9 */ /* 0x000fe20000000800 */
[-C--:B------:R-:W-:Y:S02]  /*08d0*/  IMAD R6, R11, R14.reuse, RZ ;  /* 0x0000000e0b067224 */ /* 0x080fe400078e02ff */
[C---:B------:R-:W-:Y:S01]  /*08e0*/  IMAD.WIDE.U32 R4, R9.reuse, R14, R4 ;  /* 0x0000000e09047225 */ /* 0x040fe200078e0004 */
[----:B------:R-:W2:Y:S01]  /*08f0*/  LDC R10, c[0x0][0x608] ;  /* 0x00018200ff0a7b82 */ /* 0x000ea20000000800 */
[----:B------:R-:W3:Y:S02]  /*0900*/  F2I.U32.TRUNC.NTZ R3, R3 ;  /* 0x0000000300037305 */ /* 0x000ee4000020f000 */
[----:B------:R-:W-:-:S04]  /*0910*/  IMAD R9, R9, R15, R6 ;  /* 0x0000000f09097224 */ /* 0x000fc800078e0206 */
[----:B------:R-:W-:Y:S01]  /*0920*/  IMAD.IADD R5, R5, 0x1, R9 ;  /* 0x0000000105057824 */ /* 0x000fe200078e0209 */
[----:B------:R-:W4:Y:S01]  /*0930*/  LDC R7, c[0x0][0x144] ;  /* 0x00005100ff077b82 */ /* 0x000f220000000800 */
[----:B------:R-:W-:-:S03]  /*0940*/  IMAD.MOV.U32 R9, RZ, RZ, 0x1 ;  /* 0x00000001ff097424 */ /* 0x000fc600078e00ff */
[----:B0-----:R-:W-:Y:S02]  /*0950*/  SHF.R.U64 R12, R4, R8, R5 ;  /* 0x00000008040c7219 */ /* 0x001fe40000001205 */
[----:B------:R-:W-:Y:S02]  /*0960*/  I2FP.F32.U32 R4, R0 ;  /* 0x0000000000047245 */ /* 0x000fe40000201000 */
[----:B------:R-:W0:Y:S01]  /*0970*/  LDC R14, c[0x0][0x658] ;  /* 0x00019600ff0e7b82 */ /* 0x000e220000000800 */
[----:B-1----:R-:W-:Y:S01]  /*0980*/  ISETP.NE.U32.AND P0, PT, R18, RZ, PT ;  /* 0x000000ff1200720c */ /* 0x002fe20003f05070 */
[----:B---3--:R-:W-:Y:S02]  /*0990*/  IMAD.MOV R6, RZ, RZ, -R3 ;  /* 0x000000ffff067224 */ /* 0x008fe400078e0a03 */
[----:B------:R-:W-:Y:S01]  /*09a0*/  FMUL R4, R4, UR4 ;  /* 0x0000000404047c20 */ /* 0x000fe20008400000 */
[----:B------:R-:W-:Y:S01]  /*09b0*/  SHF.R.U32.HI R3, RZ, R8, R5 ;  /* 0x00000008ff037219 */ /* 0x000fe20000011605 */
[----:B------:R-:W-:Y:S01]  /*09c0*/  IMAD.MOV.U32 R5, RZ, RZ, -0x1 ;  /* 0xffffffffff057424 */ /* 0x000fe200078e00ff */
[----:B------:R-:W-:Y:S01]  /*09d0*/  ISETP.NE.AND.EX P0, PT, R19, RZ, PT, P0 ;  /* 0x000000ff1300720c */ /* 0x000fe20003f05300 */
[----:B------:R1:W3:Y:S01]  /*09e0*/  F2I.U32.TRUNC.NTZ R11, R4 ;  /* 0x00000004000b7305 */ /* 0x0002e2000020f000 */
[----:B------:R-:W1:Y:S01]  /*09f0*/  LDC R13, c[0x0][0x148] ;  /* 0x00005200ff0d7b82 */ /* 0x000e620000000800 */
[----:B--2---:R-:W-:-:S02]  /*0a00*/  SHF.R.U64 R23, R12, R10, R3 ;  /* 0x0000000a0c177219 */ /* 0x004fc40000001203 */
[----:B------:R-:W-:-:S05]  /*0a10*/  SHF.R.U32.HI R3, RZ, R10, R3 ;  /* 0x0000000aff037219 */ /* 0x000fca0000011603 */
[----:B------:R-:W2:Y:S01]  /*0a20*/  LDC R17, c[0x0][0x600] ;  /* 0x00018000ff117b82 */ /* 0x000ea20000000800 */
[----:B----4-:R-:W-:-:S07]  /*0a30*/  IMAD R8, R7, R6, R2 ;  /* 0x0000000607087224 */ /* 0x010fce00078e0202 */
[----:B------:R-:W4:Y:S01]  /*0a40*/  LDC R16, c[0x0][0x648] ;  /* 0x00019200ff107b82 */ /* 0x000f220000000800 */
[-C--:B0-----:R-:W-:Y:S02]  /*0a50*/  SHF.L.U32 R2, R5, R14.reuse, RZ ;  /* 0x0000000e05027219 */ /* 0x081fe400000006ff */
[--C-:B------:R-:W-:Y:S02]  /*0a60*/  SHF.R.U64 R22, R23, R14, R3.reuse ;  /* 0x0000000e17167219 */ /* 0x100fe40000001203 */
[----:B------:R-:W-:Y:S02]  /*0a70*/  LOP3.LUT R10, RZ, R2, RZ, 0x33, !PT ;  /* 0x00000002ff0a7212 */ /* 0x000fe400078e33ff */
[-C--:B------:R-:W-:Y:S01]  /*0a80*/  SHF.R.U32.HI R3, RZ, R14.reuse, R3 ;  /* 0x0000000eff037219 */ /* 0x080fe20000011603 */
[----:B------:R-:W0:Y:S01]  /*0a90*/  LDC R21, c[0x0][0x638] ;  /* 0x00018e00ff157b82 */ /* 0x000e220000000800 */
[----:B------:R-:W-:Y:S01]  /*0aa0*/  SHF.L.U32 R9, R9, R14, RZ ;  /* 0x0000000e09097219 */ /* 0x000fe200000006ff */
[----:B------:R-:W-:-:S06]  /*0ab0*/  IMAD.MOV.U32 R2, RZ, RZ, R22 ;  /* 0x000000ffff027224 */ /* 0x000fcc00078e0016 */
[----:B------:R-:W0:Y:S01]  /*0ac0*/  LDC R20, c[0x0][0x610] ;  /* 0x00018400ff147b82 */ /* 0x000e220000000800 */
[----:B-1-3--:R-:W-:Y:S05]  /*0ad0*/  @!P0 BRA `(.L_x_6) ;  /* 0x0000000000288947 */ /* 0x00afea0003800000 */
[----:B------:R-:W1:Y:S02]  /*0ae0*/  LDC R7, c[0x0][0x64c] ;  /* 0x00019300ff077b82 */ /* 0x000e640000000800 */
[----:B-1----:R-:W-:-:S05]  /*0af0*/  IADD3 R7, P0, R22, R7, RZ ;  /* 0x0000000716077210 */ /* 0x002fca0007f1e0ff */
        /* <DEDUP_REMOVED lines=8> */
.L_x_6:
[----:B----4-:R-:W-:Y:S01]  /*0b80*/  SHF.R.U64 R2, R2, R16, R3 ;  /* 0x0000001002027219 */ /* 0x010fe20000001203 */
[----:B--2---:R-:W-:Y:S01]  /*0b90*/  VIADD R3, R17, 0xffffffff ;  /* 0xffffffff11037836 */ /* 0x004fe20000000000 */
[----:B------:R-:W-:Y:S01]  /*0ba0*/  LOP3.LUT R10, R23, R10, RZ, 0xc0, !PT ;  /* 0x0000000a170a7212 */ /* 0x000fe200078ec0ff */
[----:B------:R-:W-:Y:S01]  /*0bb0*/  IMAD.MOV R11, RZ, RZ, -R11 ;  /* 0x000000ffff0b7224 */ /* 0x000fe200078e0a0b */
[----:B------:R-:W-:Y:S01]  /*0bc0*/  R2UR UR24, R24 ;  /* 0x00000000181872ca */ /* 0x000fe200000e0000 */
[----:B------:R-:W-:Y:S01]  /*0bd0*/  IMAD.MOV R4, RZ, RZ, -R2 ;  /* 0x000000ffff047224 */ /* 0x000fe200078e0a02 */
[----:B------:R-:W-:Y:S01]  /*0be0*/  LOP3.LUT R3, R12, R3, RZ, 0xc0, !PT ;  /* 0x000000030c037212 */ /* 0x000fe200078ec0ff */
[----:B------:R-:W-:Y:S02]  /*0bf0*/  @P3 IMAD R8, R13, R11, R0 ;  /* 0x0000000b0d083224 */ /* 0x000fe400078e0200 */
[----:B------:R-:W-:Y:S02]  /*0c00*/  IMAD R9, R9, R2, R10 ;  /* 0x0000000209097224 */ /* 0x000fe400078e020a */
[----:B0-----:R-:W-:-:S02]  /*0c10*/  IMAD R0, R4, R21, R22 ;  /* 0x0000001504007224 */ /* 0x001fc400078e0216 */
[----:B------:R-:W-:Y:S02]  /*0c20*/  IMAD R8, R9, R20, R8 ;  /* 0x0000001409087224 */ /* 0x000fe400078e0208 */
[----:B------:R-:W-:Y:S02]  /*0c30*/  IMAD R3, R0, R17, R3 ;  /* 0x0000001100037224 */ /* 0x000fe400078e0203 */
[----:B------:R-:W-:-:S03]  /*0c40*/  IMAD.MOV.U32 R4, RZ, RZ, 0x1 ;  /* 0x00000001ff047424 */ /* 0x000fc600078e00ff */
[----:B------:R-:W-:Y:S02]  /*0c50*/  SEL R2, R3, R8, !P3 ;  /* 0x0000000803027207 */ /* 0x000fe40005800000 */
[----:B------:R-:W-:-:S03]  /*0c60*/  SEL R0, R8, R3, !P3 ;  /* 0x0000000308007207 */ /* 0x000fc60005800000 */
[----:B------:R0:W-:Y:S04]  /*0c70*/  STL [R1+0x78], R2 ;  /* 0x0000780201007387 */ /* 0x0001e80000100800 */
[----:B------:R0:W-:Y:S02]  /*0c80*/  STL [R1+0x7c], R0 ;  /* 0x00007c0001007387 */ /* 0x0001e40000100800 */
.L_x_4:
[----:B------:R-:W-:-:S08]  /*0c90*/  NOP ;  /* 0x0000000000007918 */ /* 0x000fd00000000000 */
[----:B------:R-:W1:Y:S02]  /*0ca0*/  USETMAXREG.TRY_ALLOC.CTAPOOL UP0, 0xe8 ;  /* 0x000000e8000079c8 */ /* 0x000e640008000600 */
[----:B-1----:R-:W-:-:S13]  /*0cb0*/  PLOP3.LUT P0, PT, PT, PT, UP0, 0x80, 0x0 ;  /* 0x000000000000781c */ /* 0x002fda0003f0f008 */
[----:B------:R-:W-:Y:S05]  /*0cc0*/  @!P0 BRA `(.L_x_4) ;  /* 0xfffffffc00f08947 */ /* 0x000fea000383ffff */
[----:B------:R-:W-:Y:S01]  /*0cd0*/  ULDC.64 UR4, c[0x0][0x598] ;  /* 0x0001660000047ab9 */ /* 0x000fe20000000a00 */
[----:B------:R-:W-:Y:S01]  /*0ce0*/  ULDC.64 UR20, c[0x0][0x208] ;  /* 0x0000820000147ab9 */ /* 0x000fe20000000a00 */
[----:B------:R-:W-:-:S04]  /*0cf0*/  ISETP.NE.U32.AND P0, PT, RZ, UR4, PT ;  /* 0x00000004ff007c0c */ /* 0x000fc8000bf05070 */
[----:B------:R-:W-:-:S13]  /*0d00*/  ISETP.NE.AND.EX P0, PT, RZ, UR5, PT, P0 ;  /* 0x00000005ff007c0c */ /* 0x000fda000bf05300 */
[----:B------:R-:W-:Y:S05]  /*0d10*/  @!P0 BRA `(.L_x_7) ;  /* 0x0000000000208947 */ /* 0x000fea0003800000 */
[----:B0-----:R-:W0:Y:S02]  /*0d20*/  LDC.64 R2, c[0x0][0x598] ;  /* 0x00016600ff027b82 */ /* 0x001e240000000a00 */
[----:B0-----:R-:W2:Y:S02]  /*0d30*/  LDG.E.64 R2, desc[UR20][R2.64] ;  /* 0x0000001402027981 */ /* 0x001ea4000c1e1b00 */
[----:B--2---:R-:W-:-:S04]  /*0d40*/  ISETP.NE.U32.AND P0, PT, R2, RZ, PT ;  /* 0x000000ff0200720c */ /* 0x004fc80003f05070 */
[----:B------:R-:W-:-:S13]  /*0d50*/  ISETP.NE.AND.EX P0, PT, R3, RZ, PT, P0 ;  /* 0x000000ff0300720c */ /* 0x000fda0003f05300 */
[----:B------:R-:W-:Y:S05]  /*0d60*/  @!P0 BRA `(.L_x_7) ;  /* 0x00000000000c8947 */ /* 0x000fea0003800000 */
[----:B------:R-:W2:Y:S02]  /*0d70*/  LD.E R2, desc[UR20][R2.64] ;  /* 0x0000001402027980 */ /* 0x000ea4000c101900 */
[----:B--2---:R-:W-:Y:S01]  /*0d80*/  R2UR UR22, R2 ;  /* 0x00000000021672ca */ /* 0x004fe200000e0000 */
[----:B------:R-:W-:-:S14]  /*0d90*/  BRA `(.L_x_8) ;  /* 0x0000000000247947 */ /* 0x000fdc0003800000 */
.L_x_7:
[----:B------:R-:W-:Y:S02]  /*0da0*/  ULDC.64 UR4, c[0x0][0x588] ;  /* 0x0001620000047ab9 */ /* 0x000fe40000000a00 */
[----:B------:R-:W-:-:S04]  /*0db0*/  ISETP.NE.U32.AND P0, PT, RZ, UR4, PT ;  /* 0x00000004ff007c0c */ /* 0x000fc8000bf05070 */
[----:B------:R-:W-:-:S13]  /*0dc0*/  ISETP.NE.AND.EX P0, PT, RZ, UR5, PT, P0 ;  /* 0x00000005ff007c0c */ /* 0x000fda000bf05300 */
[----:B------:R-:W-:Y:S05]  /*0dd0*/  @!P0 BRA `(.L_x_9) ;  /* 0x0000000000108947 */ /* 0x000fea0003800000 */
[----:B0-----:R-:W0:Y:S02]  /*0de0*/  LDC.64 R2, c[0x0][0x588] ;  /* 0x00016200ff027b82 */ /* 0x001e240000000a00 */
[----:B0-----:R-:W2:Y:S02]  /*0df0*/  LDG.E R2, desc[UR20][R2.64] ;  /* 0x0000001402027981 */ /* 0x001ea4000c1e1900 */
[----:B--2---:R-:W-:Y:S01]  /*0e00*/  R2UR UR22, R2 ;  /* 0x00000000021672ca */ /* 0x004fe200000e0000 */
[----:B------:R-:W-:-:S14]  /*0e10*/  BRA `(.L_x_8) ;  /* 0x0000000000047947 */ /* 0x000fdc0003800000 */
.L_x_9:
[----:B------:R-:W-:-:S05]  /*0e20*/  ULDC UR22, c[0x0][0x580] ;  /* 0x0001600000167ab9 */ /* 0x000fca0000000800 */
.L_x_8:
[----:B------:R-:W-:Y:S02]  /*0e30*/  ULDC.64 UR4, c[0x0][0x5a0] ;  /* 0x0001680000047ab9 */ /* 0x000fe40000000a00 */
        /* <DEDUP_REMOVED lines=11> */
.L_x_10:
        /* <DEDUP_REMOVED lines=8> */
.L_x_12:
[----:B------:R-:W-:-:S05]  /*0f70*/  ULDC UR23, c[0x0][0x584] ;  /* 0x0001610000177ab9 */ /* 0x000fca0000000800 */
.L_x_11:
[----:B------:R-:W-:-:S13]  /*0f80*/  LOP3.LUT P0, RZ, R4, 0xff, RZ, 0xc0, !PT ;  /* 0x000000ff04ff7812 */ /* 0x000fda000780c0ff */
[----:B------:R-:W-:Y:S05]  /*0f90*/  @!P0 EXIT ;  /* 0x000000000000894d */ /* 0x000fea0003800000 */
[----:B------:R-:W-:Y:S01]  /*0fa0*/  ULDC UR4, c[0x0][0x28c] ;  /* 0x0000a30000047ab9 */ /* 0x000fe20000000800 */
[----:B------:R-:W-:Y:S02]  /*0fb0*/  ULOP3.LUT UR25, UR13, 0x1, URZ, 0xfc, !UPT ;  /* 0x000000010d197892 */ /* 0x000fe4000f8efc3f */
[----:B------:R-:W-:-:S04]  /*0fc0*/  UIADD3 UR4, UR4, 0x7f, URZ ;  /* 0x0000007f04047890 */ /* 0x000fc8000fffe03f */
[----:B------:R-:W-:-:S04]  /*0fd0*/  USHF.R.S32.HI UR5, URZ, 0x1f, UR4 ;  /* 0x0000001f3f057899 */ /* 0x000fc80008011404 */
[----:B------:R-:W-:-:S03]  /*0fe0*/  ULEA.HI UR5, UR5, UR4, URZ, 0x7 ;  /* 0x0000000405057291 */ /* 0x000fc6000f8f383f */
[----:B------:R-:W-:Y:S01]  /*0ff0*/  UMOV UR4, URZ ;  /* 0x0000003f00047c82 */ /* 0x000fe20008000000 */
[----:B------:R-:W-:-:S03]  /*1000*/  USHF.R.S32.HI UR12, URZ, 0x7, UR5 ;  /* 0x000000073f0c7899 */ /* 0x000fc60008011405 */
[----:B------:R-:W-:-:S09]  /*1010*/  UMOV UR5, URZ ;  /* 0x0000003f00057c82 */ /* 0x000fd20008000000 */
.L_x_293:
[----:B0-----:R-:W0:Y:S01]  /*1020*/  S2R R0, SR_TID.X ;  /* 0x0000000000007919 */ /* 0x001e220000002100 */
[----:B-1----:R-:W1:Y:S01]  /*1030*/  S2UR UR11, SR_CgaCtaId ;  /* 0x00000000000b79c3 */ /* 0x002e620000008800 */
[----:B------:R-:W-:Y:S01]  /*1040*/  UMOV UR14, 0x400 ;  /* 0x00000400000e7882 */ /* 0x000fe20000000000 */
[----:B------:R-:W-:Y:S01]  /*1050*/  UMOV UR6, URZ ;  /* 0x0000003f00067c82 */ /* 0x000fe20008000000 */
[----:B------:R-:W-:Y:S01]  /*1060*/  STL [R1+0x6c], RZ ;  /* 0x00006cff01007387 */ /* 0x000fe20000100800 */
[----:B------:R-:W-:Y:S01]  /*1070*/  UMOV UR7, URZ ;  /* 0x0000003f00077c82 */ /* 0x000fe20008000000 */
[----:B------:R-:W-:Y:S01]  /*1080*/  UMOV UR8, URZ ;  /* 0x0000003f00087c82 */ /* 0x000fe20008000000 */
[----:B------:R-:W-:Y:S01]  /*1090*/  UMOV UR16, UR5 ;  /* 0x0000000500107c82 */ /* 0x000fe20008000000 */
[----:B------:R-:W-:Y:S01]  /*10a0*/  STL [R1+0x68], RZ ;  /* 0x000068ff01007387 */ /* 0x000fe20000100800 */
[----:B--2---:R-:W2:Y:S01]  /*10b0*/  LDC R2, c[0x0][0x28c] ;  /* 0x0000a300ff027b82 */ /* 0x004ea20000000800 */
[----:B------:R-:W-:Y:S01]  /*10c0*/  UMOV UR17, UR4 ;  /* 0x0000000400117c82 */ /* 0x000fe20008000000 */
[----:B------:R-:W-:Y:S01]  /*10d0*/  CS2R R4, SRZ ;  /* 0x0000000000047805 */ /* 0x000fe2000001ff00 */
[----:B------:R-:W-:Y:S01]  /*10e0*/  STL [R1+0x64], RZ ;  /* 0x000064ff01007387 */ /* 0x000fe20000100800 */
[----:B------:R-:W-:-:S02]  /*10f0*/  CS2R R6, SRZ ;  /* 0x0000000000067805 */ /* 0x000fc4000001ff00 */
[----:B------:R-:W-:Y:S02]  /*1100*/  CS2R R8, SRZ ;  /* 0x0000000000087805 */ /* 0x000fe4000001ff00 */
[----:B------:R-:W-:Y:S01]  /*1110*/  CS2R R10, SRZ ;  /* 0x00000000000a7805 */ /* 0x000fe2000001ff00 */
[----:B------:R-:W-:Y:S01]  /*1120*/  STL [R1+0x60], RZ ;  /* 0x000060ff01007387 */ /* 0x000fe20000100800 */
[----:B------:R-:W-:Y:S02]  /*1130*/  CS2R R12, SRZ ;  /* 0x00000000000c7805 */ /* 0x000fe4000001ff00 */
[----:B------:R-:W-:Y:S02]  /*1140*/  CS2R R14, SRZ ;  /* 0x00000000000e7805 */ /* 0x000fe4000001ff00 */
[----:B------:R-:W-:Y:S01]  /*1150*/  CS2R R16, SRZ ;  /* 0x0000000000107805 */ /* 0x000fe2000001ff00 */
[----:B------:R-:W-:Y:S01]  /*1160*/  STL [R1+0x5c], RZ ;  /* 0x00005cff01007387 */ /* 0x000fe20000100800 */
[----:B------:R-:W-:-:S02]  /*1170*/  CS2R R18, SRZ ;  /* 0x0000000000127805 */ /* 0x000fc4000001ff00 */
[----:B------:R-:W-:Y:S02]  /*1180*/  CS2R R20, SRZ ;  /* 0x0000000000147805 */ /* 0x000fe4000001ff00 */
[----:B------:R-:W-:Y:S01]  /*1190*/  CS2R R22, SRZ ;  /* 0x0000000000167805 */ /* 0x000fe2000001ff00 */
[----:B------:R-:W-:Y:S01]  /*11a0*/  STL [R1+0x58], RZ ;  /* 0x000058ff01007387 */ /* 0x000fe20000100800 */
[----:B-1----:R-:W-:Y:S01]  /*11b0*/  ULEA UR14, UR11, UR14, 0x18 ;  /* 0x0000000e0b0e7291 */ /* 0x002fe2000f8ec03f */
[----:B------:R-:W-:Y:S02]  /*11c0*/  CS2R R152, SRZ ;  /* 0x0000000000987805 */ /* 0x000fe4000001ff00 */
[----:B------:R-:W-:Y:S01]  /*11d0*/  CS2R R154, SRZ ;  /* 0x00000000009a7805 */ /* 0x000fe2000001ff00 */
[----:B------:R-:W-:Y:S01]  /*11e0*/  STL [R1+0x54], RZ ;  /* 0x000054ff01007387 */ /* 0x000fe20000100800 */
[----:B------:R-:W-:Y:S02]  /*11f0*/  CS2R R156, SRZ ;  /* 0x00000000009c7805 */ /* 0x000fe4000001ff00 */
[----:B------:R-:W-:-:S02]  /*1200*/  CS2R R158, SRZ ;  /* 0x00000000009e7805 */ /* 0x000fc4000001ff00 */
[----:B------:R-:W-:Y:S02]  /*1210*/  CS2R R160, SRZ ;  /* 0x0000000000a07805 */ /* 0x000fe4000001ff00 */
[----:B0-----:R-:W-:Y:S01]  /*1220*/  LOP3.LUT R0, R0, 0x80, RZ, 0xc0, !PT ;  /* 0x0000008000007812 */ /* 0x001fe200078ec0ff */
[----:B------:R-:W-:Y:S01]  /*1230*/  STL [R1+0x50], RZ ;  /* 0x000050ff01007387 */ /* 0x000fe20000100800 */
[----:B--2---:R-:W-:Y:S02]  /*1240*/  ISETP.GE.AND P0, PT, R2, 0x1, PT ;  /* 0x000000010200780c */ /* 0x004fe40003f06270 */
[----:B------:R-:W-:Y:S02]  /*1250*/  CS2R R2, SRZ ;  /* 0x0000000000027805 */ /* 0x000fe4000001ff00 */
[----:B------:R-:W-:Y:S01]  /*1260*/  SHF.R.U32.HI R0, RZ, 0x7, R0 ;  /* 0x00000007ff007819 */ /* 0x000fe20000011600 */
        /* <DEDUP_REMOVED lines=8> */
[----:B------:R-:W0:Y:S01]  /*12f0*/  SHFL.IDX PT, R0, R0, RZ, 0x1f ;  /* 0x00001fff00007589 */ /* 0x000e2200000e0000 */
[----:B------:R-:W-:-:S02]  /*1300*/  CS2R R174, SRZ ;  /* 0x0000000000ae7805 */ /* 0x000fc4000001ff00 */
[----:B------:R-:W-:Y:S02]  /*1310*/  CS2R R176, SRZ ;  /* 0x0000000000b07805 */ /* 0x000fe4000001ff00 */
[----:B------:R-:W-:Y:S01]  /*1320*/  CS2R R178, SRZ ;  /* 0x0000000000b27805 */ /* 0x000fe2000001ff00 */
[----:B------:R1:W-:Y:S01]  /*1330*/  STL [R1+0x44], RZ ;  /* 0x000044ff01007387 */ /* 0x0003e20000100800 */
[----:B------:R-:W-:Y:S02]  /*1340*/  CS2R R180, SRZ ;  /* 0x0000000000b47805 */ /* 0x000fe4000001ff00 */
[----:B------:R-:W-:Y:S02]  /*1350*/  CS2R R182, SRZ ;  /* 0x0000000000b67805 */ /* 0x000fe4000001ff00 */
[----:B------:R-:W-:Y:S01]  /*1360*/  CS2R R184, SRZ ;  /* 0x0000000000b87805 */ /* 0x000fe2000001ff00 */
[----:B------:R1:W-:Y:S01]  /*1370*/  STL [R1+0x40], RZ ;  /* 0x000040ff01007387 */ /* 0x0003e20000100800 */
        /* <DEDUP_REMOVED lines=14> */
[----:B------:R-:W-:Y:S02]  /*1460*/  CS2R R208, SRZ ;  /* 0x0000000000d07805 */ /* 0x000fe4000001ff00 */
[----:B0-----:R-:W-:Y:S01]  /*1470*/  R2UR UR9, R0 ;  /* 0x00000000000972ca */ /* 0x001fe200000e0000 */
[----:B------:R1:W-:Y:S01]  /*1480*/  STL [R1+0x30], RZ ;  /* 0x000030ff01007387 */ /* 0x0003e20000100800 */
[----:B------:R-:W-:Y:S01]  /*1490*/  IMAD.MOV.U32 R0, RZ, RZ, RZ ;  /* 0x000000ffff007224 */ /* 0x000fe200078e00ff */
[----:B------:R-:W-:-:S02]  /*14a0*/  CS2R R210, SRZ ;  /* 0x0000000000d27805 */ /* 0x000fc4000001ff00 */
[----:B------:R-:W-:Y:S01]  /*14b0*/  CS2R R212, SRZ ;  /* 0x0000000000d47805 */ /* 0x000fe2000001ff00 */
[----:B------:R1:W-:Y:S01]  /*14c0*/  STL [R1+0x2c], RZ ;  /* 0x00002cff01007387 */ /* 0x0003e20000100800 */
[----:B------:R-:W-:Y:S02]  /*14d0*/  CS2R R214, SRZ ;  /* 0x0000000000d67805 */ /* 0x000fe4000001ff00 */
[----:B------:R-:W-:Y:S02]  /*14e0*/  CS2R R216, SRZ ;  /* 0x0000000000d87805 */ /* 0x000fe4000001ff00 */
[----:B------:R-:W-:Y:S01]  /*14f0*/  CS2R R218, SRZ ;  /* 0x0000000000da7805 */ /* 0x000fe2000001ff00 */
[----:B------:R1:W-:Y:S01]  /*1500*/  STL [R1+0x28], RZ ;  /* 0x000028ff01007387 */ /* 0x0003e20000100800 */
[----:B------:R-:W-:Y:S02]  /*1510*/  CS2R R220, SRZ ;  /* 0x0000000000dc7805 */ /* 0x000fe4000001ff00 */
[----:B------:R-:W-:-:S02]  /*1520*/  CS2R R222, SRZ ;  /* 0x0000000000de7805 */ /* 0x000fc4000001ff00 */
[----:B------:R-:W-:Y:S01]  /*1530*/  CS2R R224, SRZ ;  /* 0x0000000000e07805 */ /* 0x000fe2000001ff00 */
[----:B------:R1:W-:Y:S01]  /*1540*/  STL [R1+0x24], RZ ;  /* 0x000024ff01007387 */ /* 0x0003e20000100800 */
[----:B------:R-:W-:Y:S01]  /*1550*/  ULEA.HI UR10, UR9, UR9, URZ, 0x1 ;  /* 0x00000009090a7291 */ /* 0x000fe2000f8f083f */
[----:B------:R-:W-:Y:S01]  /*1560*/  CS2R R226, SRZ ;  /* 0x0000000000e27805 */ /* 0x000fe2000001ff00 */
[----:B------:R-:W-:Y:S01]  /*1570*/  IMAD.MOV.U32 R228, RZ, RZ, RZ ;  /* 0x000000ffffe47224 */ /* 0x000fe200078e00ff */
[----:B------:R1:W-:Y:S01]  /*1580*/  STL [R1+0x20], RZ ;  /* 0x000020ff01007387 */ /* 0x0003e20000100800 */
[----:B------:R-:W-:Y:S01]  /*1590*/  ULOP3.LUT UR10, UR10, 0x7fffe, URZ, 0xc0, !UPT ;  /* 0x0007fffe0a0a7892 */ /* 0x000fe2000f8ec03f */
[----:B------:R-:W-:Y:S02]  /*15a0*/  CS2R R24, SRZ ;  /* 0x0000000000187805 */ /* 0x000fe4000001ff00 */
[----:B------:R-:W-:Y:S01]  /*15b0*/  CS2R R26, SRZ ;  /* 0x00000000001a7805 */ /* 0x000fe2000001ff00 */
[----:B------:R1:W-:Y:S01]  /*15c0*/  STL [R1+0x1c], RZ ;  /* 0x00001cff01007387 */ /* 0x0003e20000100800 */
[----:B------:R-:W-:Y:S01]  /*15d0*/  UIADD3 UR10, UR9, -UR10, URZ ;  /* 0x8000000a090a7290 */ /* 0x000fe2000fffe03f */
[----:B------:R-:W-:-:S02]  /*15e0*/  CS2R R28, SRZ ;  /* 0x00000000001c7805 */ /* 0x000fc4000001ff00 */
[----:B---34-:R-:W-:Y:S01]  /*15f0*/  CS2R R30, SRZ ;  /* 0x00000000001e7805 */ /* 0x018fe2000001ff00 */
[----:B------:R1:W-:Y:S01]  /*1600*/  STL [R1+0x18], RZ ;  /* 0x000018ff01007387 */ /* 0x0003e20000100800 */
[----:B------:R-:W-:Y:S01]  /*1610*/  ULEA UR10, UR10, UR14, 0xd ;  /* 0x0000000e0a0a7291 */ /* 0x000fe2000f8e683f */
[----:B------:R-:W-:Y:S02]  /*1620*/  CS2R R32, SRZ ;  /* 0x0000000000207805 */ /* 0x000fe4000001ff00 */
[----:B------:R-:W-:Y:S01]  /*1630*/  CS2R R34, SRZ ;  /* 0x0000000000227805 */ /* 0x000fe2000001ff00 */
[----:B------:R1:W-:Y:S01]  /*1640*/  STL [R1+0x14], RZ ;  /* 0x000014ff01007387 */ /* 0x0003e20000100800 */
[----:B------:R-:W-:Y:S01]  /*1650*/  UIADD3 UR10, UR10, 0x100, URZ ;  /* 0x000001000a0a7890 */ /* 0x000fe2000fffe03f */
[----:B------:R-:W-:Y:S02]  /*1660*/  CS2R R36, SRZ ;  /* 0x0000000000247805 */ /* 0x000fe4000001ff00 */
[----:B------:R-:W-:Y:S01]  /*1670*/  CS2R R38, SRZ ;  /* 0x0000000000267805 */ /* 0x000fe2000001ff00 */
[----:B------:R1:W-:Y:S01]  /*1680*/  STL [R1+0x10], RZ ;  /* 0x000010ff01007387 */ /* 0x0003e20000100800 */
[----:B------:R-:W-:Y:S01]  /*1690*/  USHF.R.U32.HI UR10, URZ, 0x4, UR10 ;  /* 0x000000043f0a7899 */ /* 0x000fe2000801160a */
[----:B------:R-:W-:-:S02]  /*16a0*/  CS2R R40, SRZ ;  /* 0x0000000000287805 */ /* 0x000fc4000001ff00 */
[----:B------:R-:W-:Y:S01]  /*16b0*/  CS2R R42, SRZ ;  /* 0x00000000002a7805 */ /* 0x000fe2000001ff00 */
[----:B------:R1:W-:Y:S01]  /*16c0*/  STL [R1+0xc], RZ ;  /* 0x00000cff01007387 */ /* 0x0003e20000100800 */
[----:B------:R-:W-:Y:S01]  /*16d0*/  ULOP3.LUT UR15, UR10, 0x3fff, URZ, 0xc0, !UPT ;  /* 0x00003fff0a0f7892 */ /* 0x000fe2000f8ec03f */
        /* <DEDUP_REMOVED lines=10> */
[----:B------:R1:W-:Y:S01]  /*1780*/  STL [R1], RZ ;  /* 0x000000ff01007387 */ /* 0x0003e20000100800 */
[----:B------:R-:W-:Y:S02]  /*1790*/  CS2R R60, SRZ ;  /* 0x00000000003c7805 */ /* 0x000fe4000001ff00 */
[----:B------:R-:W-:Y:S02]  /*17a0*/  CS2R R62, SRZ ;  /* 0x00000000003e7805 */ /* 0x000fe4000001ff00 */
[----:B------:R-:W-:Y:S02]  /*17b0*/  CS2R R64, SRZ ;  /* 0x0000000000407805 */ /* 0x000fe4000001ff00 */
[----:B------:R-:W-:-:S02]  /*17c0*/  CS2R R66, SRZ ;  /* 0x0000000000427805 */ /* 0x000fc4000001ff00 */
[----:B------:R-:W-:Y:S02]  /*17d0*/  CS2R R68, SRZ ;  /* 0x0000000000447805 */ /* 0x000fe4000001ff00 */
[----:B------:R-:W-:Y:S02]  /*17e0*/  CS2R R70, SRZ ;  /* 0x0000000000467805 */ /* 0x000fe4000001ff00 */
        /* <DEDUP_REMOVED lines=39> */
[----:B------:R-:W-:Y:S01]  /*1a60*/  CS2R R150, SRZ ;  /* 0x0000000000967805 */ /* 0x000fe2000001ff00 */
[----:B-1----:R-:W-:Y:S06]  /*1a70*/  @!P0 BRA `(.L_x_13) ;  /* 0x0000001000948947 */ /* 0x002fec0003800000 */
[----:B------:R-:W-:-:S06]  /*1a80*/  UISETP.NE.AND UP0, UPT, UR25, 0x3, UPT ;  /* 0x000000031900788c */ /* 0x000fcc000bf05270 */
[----:B------:R-:W-:-:S13]  /*1a90*/  PLOP3.LUT P1, PT, PT, PT, UP0, 0x80, 0x0 ;  /* 0x000000000000781c */ /* 0x000fda0003f2f008 */
[----:B------:R-:W-:Y:S05]  /*1aa0*/  @!P1 BRA `(.L_x_14) ;  /* 0x0000000000049947 */ /* 0x000fea0003800000 */
[----:B------:R-:W-:Y:S01]  /*1ab0*/  BPT.TRAP 0x1 ;  /* 0x000000040000795c */ /* 0x000fe20000300000 */
.L_x_14:
[----:B------:R-:W-:Y:S01]  /*1ac0*/  ULEA UR6, UR5, UR14, 0x3 ;  /* 0x0000000e05067291 */ /* 0x000fe2000f8e183f */
[----:B------:R-:W-:-:S05]  /*1ad0*/  IMAD.U32 R0, RZ, RZ, UR4 ;  /* 0x00000004ff007e24 */ /* 0x000fca000f8e00ff */
[----:B------:R-:W-:-:S04]  /*1ae0*/  SHF.L.U32 R0, R0, 0x1f, RZ ;  /* 0x0000001f00007819 */ /* 0x000fc800000006ff */
[----:B------:R0:W1:Y:S01]  /*1af0*/  SYNCS.PHASECHK.TRANS64.TRYWAIT P0, [UR6], R0 ;  /* 0x00000000ff0075a7 */ /* 0x0000620008000146 */
[----:B------:R-:W-:Y:S05]  /*1b00*/  @!P1 BRA `(.L_x_15) ;  /* 0x0000000000049947 */ /* 0x000fea0003800000 */
[----:B------:R-:W-:Y:S01]  /*1b10*/  BPT.TRAP 0x1 ;  /* 0x000000040000795c */ /* 0x000fe20000300000 */
.L_x_15:
[----:B-1----:R-:W-:Y:S05]  /*1b20*/  @P0 BRA `(.L_x_16) ;  /* 0x0000000000080947 */ /* 0x002fea0003800000 */
[----:B------:R-:W1:Y:S02]  /*1b30*/  SYNCS.PHASECHK.TRANS64.TRYWAIT P0, [UR6], R0 ;  /* 0x00000000ff0075a7 */ /* 0x000e640008000146 */
[----:B-1----:R-:W-:Y:S05]  /*1b40*/  @!P0 BRA `(.L_x_17) ;  /* 0x000000e400448947 */ /* 0x002fea0003800000 */
.L_x_16:
[----:B------:R-:W-:Y:S01]  /*1b50*/  UIADD3 UR6, UR14, 0x10100, URZ ;  /* 0x000101000e067890 */ /* 0x000fe2000fffe03f */
[----:B------:R-:W-:Y:S01]  /*1b60*/  WARPGROUP.ARRIVE ;  /* 0x00000000000079c5 */ /* 0x000fe20000000000 */
[----:B------:R-:W-:Y:S01]  /*1b70*/  ULOP3.LUT UR8, UR15, 0x10000, URZ, 0xfc, !UPT ;  /* 0x000100000f087892 */ /* 0x000fe2000f8efc3f */
[----:B------:R2:W-:Y:S01]  /*1b80*/  STL [R1+0x6c], RZ ;  /* 0x00006cff01007387 */ /* 0x0005e20000100800 */
[----:B------:R-:W-:Y:S01]  /*1b90*/  USHF.R.U32.HI UR6, URZ, 0x4, UR6 ;  /* 0x000000043f067899 */ /* 0x000fe20008011606 */
[----:B01----:R-:W-:Y:S01]  /*1ba0*/  IMAD.MOV.U32 R0, RZ, RZ, RZ ;  /* 0x000000ffff007224 */ /* 0x003fe200078e00ff */
[----:B------:R-:W-:Y:S01]  /*1bb0*/  UMOV UR9, 0x40000040 ;  /* 0x4000004000097882 */ /* 0x000fe20000000000 */
[----:B------:R-:W-:Y:S01]  /*1bc0*/  UMOV UR11, 0x40000040 ;  /* 0x40000040000b7882 */ /* 0x000fe20000000000 */
[----:B------:R-:W-:Y:S01]  /*1bd0*/  ULOP3.LUT UR6, UR6, 0x3fff, URZ, 0xc0, !UPT ;  /* 0x00003fff06067892 */ /* 0x000fe2000f8ec03f */
[----:B------:R2:W-:Y:S01]  /*1be0*/  STL [R1+0x68], RZ ;  /* 0x000068ff01007387 */ /* 0x0005e20000100800 */
[----:B------:R-:W-:-:S02]  /*1bf0*/  CS2R R2, SRZ ;  /* 0x0000000000027805 */ /* 0x000fc4000001ff00 */
[----:B------:R-:W-:Y:S01]  /*1c00*/  CS2R R4, SRZ ;  /* 0x0000000000047805 */ /* 0x000fe2000001ff00 */
[----:B------:R-:W-:Y:S01]  /*1c10*/  ULOP3.LUT UR7, UR6, 0x10000, URZ, 0xfc, !UPT ;  /* 0x0001000006077892 */ /* 0x000fe2000f8efc3f */
[----:B------:R2:W-:Y:S01]  /*1c20*/  STL [R1+0x64], RZ ;  /* 0x000064ff01007387 */ /* 0x0005e20000100800 */
[----:B------:R-:W-:Y:S01]  /*1c30*/  ULEA UR6, UR5, UR8, 0xa ;  /* 0x0000000805067291 */ /* 0x000fe2000f8e503f */
[----:B------:R-:W-:Y:S01]  /*1c40*/  CS2R R6, SRZ ;  /* 0x0000000000067805 */ /* 0x000fe2000001ff00 */
[----:B------:R-:W-:Y:S01]  /*1c50*/  ULEA UR7, UR5, UR7, 0xb ;  /* 0x0000000705077291 */ /* 0x000fe2000f8e583f */
[----:B------:R2:W-:Y:S01]  /*1c60*/  STL [R1+0x60], RZ ;  /* 0x000060ff01007387 */ /* 0x0005e20000100800 */
[----:B------:R-:W-:Y:S02]  /*1c70*/  CS2R R8, SRZ ;  /* 0x0000000000087805 */ /* 0x000fe4000001ff00 */
[----:B------:R-:W-:Y:S02]  /*1c80*/  CS2R R10, SRZ ;  /* 0x00000000000a7805 */ /* 0x000fe4000001ff00 */
[----:B------:R-:W-:Y:S01]  /*1c90*/  CS2R R12, SRZ ;  /* 0x00000000000c7805 */ /* 0x000fe2000001ff00 */
[----:B------:R-:W-:Y:S01]  /*1ca0*/  UMOV UR8, UR6 ;  /* 0x0000000600087c82 */ /* 0x000fe20008000000 */
[----:B------:R2:W-:Y:S01]  /*1cb0*/  STL [R1+0x5c], RZ ;  /* 0x00005cff01007387 */ /* 0x0005e20000100800 */
[----:B------:R-:W-:Y:S01]  /*1cc0*/  UMOV UR10, UR7 ;  /* 0x00000007000a7c82 */ /* 0x000fe20008000000 */
[----:B------:R-:W-:Y:S01]  /*1cd0*/  CS2R R14, SRZ ;  /* 0x00000000000e7805 */ /* 0x000fe2000001ff00 */
[----:B------:R-:W-:Y:S01]  /*1ce0*/  QGMMA.64x256x32.F32.E4M3.E4M3 R24, gdesc[UR8], RZ, !UPT ;  /* 0x03e00000081879f3 */ /* 0x000fe2000c7008ff */
[----:B------:R-:W-:Y:S01]  /*1cf0*/  UIADD3 UR8, UR6, 0x2, URZ ;  /* 0x0000000206087890 */ /* 0x000fe2000fffe03f */
[----:B------:R2:W-:Y:S01]  /*1d00*/  STL [R1+0x58], RZ ;  /* 0x000058ff01007387 */ /* 0x0005e20000100800 */
[----:B------:R-:W-:Y:S01]  /*1d10*/  UIADD3 UR10, UR7, 0x2, URZ ;  /* 0x00000002070a7890 */ /* 0x000fe2000fffe03f */
[----:B------:R-:W-:Y:S01]  /*1d20*/  CS2R R16, SRZ ;  /* 0x0000000000107805 */ /* 0x000fe2000001ff00 */
[----:B------:R-:W-:Y:S01]  /*1d30*/  UMOV UR9, 0x40000040 ;  /* 0x4000004000097882 */ /* 0x000fe20000000000 */
[----:B------:R-:W-:Y:S01]  /*1d40*/  UMOV UR11, 0x40000040 ;  /* 0x40000040000b7882 */ /* 0x000fe20000000000 */
        /* <DEDUP_REMOVED lines=54> */
[----:B------:R-:W-:Y:S01]  /*20b0*/  CS2R R226, SRZ ;  /* 0x0000000000e27805 */ /* 0x000fe2000001ff00 */
[----:B------:R-:W-:Y:S01]  /*20c0*/  IMAD.MOV.U32 R228, RZ, RZ, RZ ;  /* 0x000000ffffe47224 */ /* 0x000fe200078e00ff */
[----:B------:R2:W-:Y:S04]  /*20d0*/  STL [R1+0x1c], RZ ;  /* 0x00001cff01007387 */ /* 0x0005e80000100800 */
[----:B------:R2:W-:Y:S04]  /*20e0*/  STL [R1+0x18], RZ ;  /* 0x000018ff01007387 */ /* 0x0005e80000100800 */
[----:B------:R2:W-:Y:S04]  /*20f0*/  STL [R1+0x14], RZ ;  /* 0x000014ff01007387 */ /* 0x0005e80000100800 */
[----:B------:R2:W-:Y:S04]  /*2100*/  STL [R1+0x10], RZ ;  /* 0x000010ff01007387 */ /* 0x0005e80000100800 */
[----:B------:R2:W-:Y:S04]  /*2110*/  STL [R1+0xc], RZ ;  /* 0x00000cff01007387 */ /* 0x0005e80000100800 */
[----:B------:R2:W-:Y:S04]  /*2120*/  STL [R1+0x8], RZ ;  /* 0x000008ff01007387 */ /* 0x0005e80000100800 */
[----:B------:R2:W-:Y:S04]  /*2130*/  STL [R1+0x4], RZ ;  /* 0x000004ff01007387 */ /* 0x0005e80000100800 */
[----:B------:R2:W-:Y:S01]  /*2140*/  STL [R1], RZ ;  /* 0x000000ff01007387 */ /* 0x0005e20000100800 */
[----:B------:R-:W-:Y:S01]  /*2150*/  QGMMA.64x256x32.F32.E4M3.E4M3 R24, gdesc[UR8], R24 ;  /* 0x03e00000081879f3 */ /* 0x000fe20008700818 */
[----:B------:R-:W-:-:S02]  /*2160*/  UIADD3 UR8, UR6, 0x4, URZ ;  /* 0x0000000406087890 */ /* 0x000fc4000fffe03f */
[----:B------:R-:W-:Y:S01]  /*2170*/  UIADD3 UR10, UR7, 0x4, URZ ;  /* 0x00000004070a7890 */ /* 0x000fe2000fffe03f */
[----:B------:R-:W-:Y:S01]  /*2180*/  UMOV UR9, 0x40000040 ;  /* 0x4000004000097882 */ /* 0x000fe20000000000 */
[----:B------:R-:W-:-:S15]  /*2190*/  UMOV UR11, 0x40000040 ;  /* 0x40000040000b7882 */ /* 0x000fde0000000000 */
[----:B------:R-:W-:-:S08]  /*21a0*/  NOP ;  /* 0x0000000000007918 */ /* 0x000fd00000000000 */
[----:B------:R-:W-:Y:S01]  /*21b0*/  QGMMA.64x256x32.F32.E4M3.E4M3 R24, gdesc[UR8], R24 ;  /* 0x03e00000081879f3 */ /* 0x000fe20008700818 */
[----:B------:R-:W-:Y:S02]  /*21c0*/  UIADD3 UR10, UR7, 0x6, URZ ;  /* 0x00000006070a7890 */ /* 0x000fe4000fffe03f */
[----:B------:R-:W-:Y:S01]  /*21d0*/  UIADD3 UR8, UR6, 0x6, URZ ;  /* 0x0000000606087890 */ /* 0x000fe2000fffe03f */
[----:B------:R-:W-:Y:S01]  /*21e0*/  ULDC UR7, c[0x0][0x50c] ;  /* 0x0001430000077ab9 */ /* 0x000fe20000000800 */
[----:B------:R-:W-:Y:S01]  /*21f0*/  UMOV UR9, 0x40000040 ;  /* 0x4000004000097882 */ /* 0x000fe20000000000 */
[----:B------:R-:W-:Y:S01]  /*2200*/  UISETP.NE.AND UP0, UPT, UR7, 0x4, UPT ;  /* 0x000000040700788c */ /* 0x000fe2000bf05270 */
[----:B------:R-:W-:Y:S01]  /*2210*/  UMOV UR11, 0x40000040 ;  /* 0x40000040000b7882 */ /* 0x000fe20000000000 */
[----:B------:R-:W-:Y:S02]  /*2220*/  UMOV UR6, 0x4 ;  /* 0x0000000400067882 */ /* 0x000fe40000000000 */
[----:B------:R-:W-:-:S06]  /*2230*/  USEL UR7, URZ, 0x1, UP0 ;  /* 0x000000013f077887 */ /* 0x000fcc0008000000 */
[----:B------:R-:W-:-:S12]  /*2240*/  ISETP.NE.AND P0, PT, RZ, UR7, PT ;  /* 0x00000007ff007c0c */ /* 0x000fd8000bf05270 */
[----:B------:R-:W-:Y:S01]  /*2250*/  QGMMA.64x256x32.F32.E4M3.E4M3 R24, gdesc[UR8], R24, gsb0 ;  /* 0x03e00000081879f3 */ /* 0x000fe20008000818 */
[----:B--2---:R-:W-:Y:S05]  /*2260*/  @!P0 BRA `(.L_x_18) ;  /* 0x0000000800808947 */ /* 0x004fea0003800000 */
[----:B------:R-:W-:Y:S02]  /*2270*/  WARPGROUP.DEPBAR.LE gsb0, 0x0 ;  /* 0x00008000000079c5 */ /* 0x000fe40000010000 */
[----:B------:R-:W-:-:S01]  /*2280*/  FADD R227, RZ, R25 ;  /* 0x00000019ffe37221 */ /* 0x000fc20000000000 */
[----:B------:R-:W-:Y:S01]  /*2290*/  FADD R228, RZ, R24 ;  /* 0x00000018ffe47221 */ /* 0x000fe20000000000 */
[----:B------:R-:W-:-:S01]  /*22a0*/  FADD R226, RZ, R26 ;  /* 0x0000001affe27221 */ /* 0x000fc20000000000 */
[----:B------:R-:W-:Y:S01]  /*22b0*/  FADD R225, RZ, R27 ;  /* 0x0000001bffe17221 */ /* 0x000fe20000000000 */
[----:B------:R-:W-:-:S01]  /*22c0*/  FADD R224, RZ, R28 ;  /* 0x0000001cffe07221 */ /* 0x000fc20000000000 */
[----:B------:R0:W-:Y:S01]  /*22d0*/  STL [R1+0x80], R227 ;  /* 0x000080e301007387 */ /* 0x0001e20000100800 */
[----:B------:R-:W-:-:S01]  /*22e0*/  FADD R223, RZ, R29 ;  /* 0x0000001dffdf7221 */ /* 0x000fc20000000000 */
[----:B------:R-:W-:Y:S01]  /*22f0*/  FADD R222, RZ, R30 ;  /* 0x0000001effde7221 */ /* 0x000fe20000000000 */
[----:B------:R-:W-:-:S01]  /*2300*/  FADD R221, RZ, R31 ;  /* 0x0000001fffdd7221 */ /* 0x000fc20000000000 */
[----:B------:R-:W-:Y:S01]  /*2310*/  FADD R220, RZ, R32 ;  /* 0x00000020ffdc7221 */ /* 0x000fe20000000000 */
[----:B------:R-:W-:-:S01]  /*2320*/  FADD R219, RZ, R33 ;  /* 0x00000021ffdb7221 */ /* 0x000fc20000000000 */
[----:B------:R-:W-:Y:S01]  /*2330*/  FADD R218, RZ, R34 ;  /* 0x00000022ffda7221 */ /* 0x000fe20000000000 */
[----:B------:R-:W-:-:S01]  /*2340*/  FADD R217, RZ, R35 ;  /* 0x00000023ffd97221 */ /* 0x000fc20000000000 */
[----:B------:R-:W-:Y:S01]  /*2350*/  FADD R216, RZ, R36 ;  /* 0x00000024ffd87221 */ /* 0x000fe20000000000 */
[----:B------:R-:W-:-:S01]  /*2360*/  FADD R215, RZ, R37 ;  /* 0x00000025ffd77221 */ /* 0x000fc20000000000 */
[----:B0-----:R-:W-:Y:S01]  /*2370*/  FADD R227, RZ, R124 ;  /* 0x0000007cffe37221 */ /* 0x001fe20000000000 */
[----:B------:R-:W-:-:S01]  /*2380*/  FADD R214, RZ, R38 ;  /* 0x00000026ffd67221 */ /* 0x000fc20000000000 */
[----:B------:R-:W-:Y:S01]  /*2390*/  FADD R213, RZ, R39 ;  /* 0x00000027ffd57221 */ /* 0x000fe20000000000 */
[----:B------:R-:W-:-:S01]  /*23a0*/  FADD R212, RZ, R40 ;  /* 0x00000028ffd47221 */ /* 0x000fc20000000000 */
[----:B------:R-:W-:Y:S01]  /*23b0*/  FADD R211, RZ, R41 ;  /* 0x00000029ffd37221 */ /* 0x000fe20000000000 */
[----:B------:R0:W-:Y:S01]  /*23c0*/  STL [R1], R227 ;  /* 0x000000e301007387 */ /* 0x0001e20000100800 */
        /* <DEDUP_REMOVED lines=94> */
[----:B0-----:R-:W-:-:S05]  /*29b0*/  FADD R227, RZ, R131 ;  /* 0x00000083ffe37221 */ /* 0x001fca0000000000 */
[----:B------:R0:W-:Y:S02]  /*29c0*/  STL [R1+0x1c], R227 ;  /* 0x00001ce301007387 */ /* 0x0001e40000100800 */
        /* <DEDUP_REMOVED lines=39> */
[----:B------:R0:W-:Y:S04]  /*2c40*/  STL [R1+0x6c], R227 ;  /* 0x00006ce301007387 */ /* 0x0001e80000100800 */
[----:B0-----:R0:W5:Y:S01]  /*2c50*/  LDL.LU R227, [R1+0x80] ;  /* 0x0000800001e37983 */ /* 0x0011620000300800 */
[----:B------:R-:W-:-:S05]  /*2c60*/  UMOV UR6, URZ ;  /* 0x0000003f00067c82 */ /* 0x000fca0008000000 */
.L_x_18:
[----:B------:R-:W-:Y:S01]  /*2c70*/  UIADD3 UR16, UR5, 0x1, URZ ;  /* 0x0000000105107890 */ /* 0x000fe2000fffe03f */
[----:B------:R-:W-:-:S03]  /*2c80*/  UMOV UR8, 0x1 ;  /* 0x0000000100087882 */ /* 0x000fc60000000000 */
[----:B------:R-:W-:-:S04]  /*2c90*/  UISETP.NE.AND UP0, UPT, UR16, 0x4, UPT ;  /* 0x000000041000788c */ /* 0x000fc8000bf05270 */
[----:B------:R-:W-:Y:S02]  /*2ca0*/  USEL UR17, URZ, 0x1, UP0 ;  /* 0x000000013f117887 */ /* 0x000fe40008000000 */
[----:B------:R-:W-:Y:S02]  /*2cb0*/  USEL UR16, UR16, URZ, UP0 ;  /* 0x0000003f10107287 */ /* 0x000fe40008000000 */
[----:B------:R-:W-:-:S12]  /*2cc0*/  ULOP3.LUT UR17, UR4, UR17, URZ, 0x3c, !UPT ;  /* 0x0000001104117292 */ /* 0x000fd8000f8e3c3f */
.L_x_13:
[----:B------:R-:W-:-:S04]  /*2cd0*/  UISETP.LT.AND UP0, UPT, UR12, 0x1, UPT ;  /* 0x000000010c00788c */ /* 0x000fc8000bf01270 */
[----:B------:R-:W-:-:S04]  /*2ce0*/  USEL UR9, UR12, 0x1, UP0 ;  /* 0x000000010c097887 */ /* 0x000fc80008000000 */
[----:B------:R-:W-:-:S04]  /*2cf0*/  UIADD3 UR19, UR12, -UR9, URZ ;  /* 0x800000090c137290 */ /* 0x000fc8000fffe03f */
[----:B------:R-:W-:-:S06]  /*2d00*/  UISETP.GE.AND UP0, UPT, UR19, 0x1, UPT ;  /* 0x000000011300788c */ /* 0x000fcc000bf06270 */
[----:B------:R-:W-:-:S13]  /*2d10*/  PLOP3.LUT P0, PT, PT, PT, UP0, 0x80, 0x0 ;  /* 0x000000000000781c */ /* 0x000fda0003f0f008 */
[----:B------:R-:W-:Y:S05]  /*2d20*/  @!P0 BRA `(.L_x_19) ;  /* 0x0000001000b88947 */ /* 0x000fea0003800000 */
[----:B------:R-:W-:Y:S01]  /*2d30*/  UMOV UR18, UR5 ;  /* 0x0000000500127c82 */ /* 0x000fe20008000000 */
[----:B------:R-:W-:-:S05]  /*2d40*/  ULDC UR27, c[0x0][0x50c] ;  /* 0x00014300001b7ab9 */ /* 0x000fca0000000800 */
.L_x_27:
[----:B------:R-:W-:-:S06]  /*2d50*/  UISETP.NE.AND UP0, UPT, UR25, 0x3, UPT ;  /* 0x000000031900788c */ /* 0x000fcc000bf05270 */
[----:B------:R-:W-:-:S13]  /*2d60*/  PLOP3.LUT P1, PT, PT, PT, UP0, 0x80, 0x0 ;  /* 0x000000000000781c */ /* 0x000fda0003f2f008 */
[----:B-1---5:R-:W-:Y:S05]  /*2d70*/  @!P1 BRA `(.L_x_20) ;  /* 0x0000000000049947 */ /* 0x022fea0003800000 */
[----:B------:R-:W-:Y:S01]  /*2d80*/  BPT.TRAP 0x1 ;  /* 0x000000040000795c */ /* 0x000fe20000300000 */
.L_x_20:
[----:B------:R-:W1:Y:S01]  /*2d90*/  S2UR UR9, SR_CgaCtaId ;  /* 0x00000000000979c3 */ /* 0x000e620000008800 */
[----:B------:R-:W-:Y:S01]  /*2da0*/  UMOV UR14, 0x400 ;  /* 0x00000400000e7882 */ /* 0x000fe20000000000 */
[----:B------:R-:W-:-:S05]  /*2db0*/  IMAD.U32 R229, RZ, RZ, UR17 ;  /* 0x00000011ffe57e24 */ /* 0x000fca000f8e00ff */
[----:B------:R-:W-:Y:S01]  /*2dc0*/  SHF.L.U32 R229, R229, 0x1f, RZ ;  /* 0x0000001fe5e57819 */ /* 0x000fe200000006ff */
[----:B-1----:R-:W-:-:S04]  /*2dd0*/  ULEA UR14, UR9, UR14, 0x18 ;  /* 0x0000000e090e7291 */ /* 0x002fc8000f8ec03f */
[----:B------:R-:W-:-:S09]  /*2de0*/  ULEA UR9, UR16, UR14, 0x3 ;  /* 0x0000000e10097291 */ /* 0x000fd2000f8e183f */
[----:B------:R1:W2:Y:S01]  /*2df0*/  SYNCS.PHASECHK.TRANS64.TRYWAIT P0, [UR9], R229 ;  /* 0x000000e5ff0075a7 */ /* 0x0002a20008000149 */
[----:B------:R-:W-:Y:S05]  /*2e00*/  @!P1 BRA `(.L_x_21) ;  /* 0x0000000000049947 */ /* 0x000fea0003800000 */
[----:B------:R-:W-:Y:S01]  /*2e10*/  BPT.TRAP 0x1 ;  /* 0x000000040000795c */ /* 0x000fe20000300000 */
.L_x_21:
[----:B--2---:R-:W-:Y:S05]  /*2e20*/  @P0 BRA `(.L_x_22) ;  /* 0x0000000000080947 */ /* 0x004fea0003800000 */
[----:B------:R-:W2:Y:S02]  /*2e30*/  SYNCS.PHASECHK.TRANS64.TRYWAIT P0, [UR9], R229 ;  /* 0x000000e5ff0075a7 */ /* 0x000ea40008000149 */
[----:B--2---:R-:W-:Y:S05]  /*2e40*/  @!P0 BRA `(.L_x_23) ;  /* 0x000000d0009c8947 */ /* 0x004fea0003800000 */
.L_x_22:
[----:B------:R-:W-:Y:S01]  /*2e50*/  UIADD3 UR9, UR14, 0x10100, URZ ;  /* 0x000101000e097890 */ /* 0x000fe2000fffe03f */
[----:B------:R-:W-:Y:S01]  /*2e60*/  WARPGROUP.ARRIVE ;  /* 0x00000000000079c5 */ /* 0x000fe20000000000 */
[----:B------:R-:W-:Y:S02]  /*2e70*/  UISETP.NE.AND UP0, UPT, UR7, URZ, UPT ;  /* 0x0000003f0700728c */ /* 0x000fe4000bf05270 */
[----:B------:R-:W-:Y:S02]  /*2e80*/  USHF.R.U32.HI UR9, URZ, 0x4, UR9 ;  /* 0x000000043f097899 */ /* 0x000fe40008011609 */
[----:B------:R-:W-:Y:S02]  /*2e90*/  USEL UR8, UR8, URZ, !UP0 ;  /* 0x0000003f08087287 */ /* 0x000fe4000c000000 */
[----:B------:R-:W-:Y:S02]  /*2ea0*/  ULOP3.LUT UR9, UR9, 0x3fff, URZ, 0xc0, !UPT ;  /* 0x00003fff09097892 */ /* 0x000fe4000f8ec03f */
[----:B------:R-:W-:-:S02]  /*2eb0*/  ULOP3.LUT UR7, UR15, 0x10000, URZ, 0xfc, !UPT ;  /* 0x000100000f077892 */ /* 0x000fc4000f8efc3f */
[----:B------:R-:W-:Y:S02]  /*2ec0*/  ULOP3.LUT UR9, UR9, 0x10000, URZ, 0xfc, !UPT ;  /* 0x0001000009097892 */ /* 0x000fe4000f8efc3f */
[----:B------:R-:W-:Y:S02]  /*2ed0*/  UISETP.NE.U32.AND UP0, UPT, UR8, URZ, UPT ;  /* 0x0000003f0800728c */ /* 0x000fe4000bf05070 */
[----:B------:R-:W-:Y:S02]  /*2ee0*/  ULEA UR7, UR16, UR7, 0xa ;  /* 0x0000000710077291 */ /* 0x000fe4000f8e503f */
[----:B------:R-:W-:Y:S01]  /*2ef0*/  ULEA UR26, UR16, UR9, 0xb ;  /* 0x00000009101a7291 */ /* 0x000fe2000f8e583f */
[----:B------:R-:W-:Y:S02]  /*2f00*/  UMOV UR11, 0x40000040 ;  /* 0x40000040000b7882 */ /* 0x000fe40000000000 */
[----:B------:R-:W-:Y:S01]  /*2f10*/  UMOV UR9, 0x40000040 ;  /* 0x4000004000097882 */ /* 0x000fe20000000000 */
[----:B------:R-:W-:Y:S01]  /*2f20*/  UIADD3 UR6, UR6, 0x4, URZ ;  /* 0x0000000406067890 */ /* 0x000fe2000fffe03f */
[----:B------:R-:W-:-:S02]  /*2f30*/  UMOV UR8, UR7 ;  /* 0x0000000700087c82 */ /* 0x000fc40008000000 */
[----:B------:R-:W-:Y:S02]  /*2f40*/  UMOV UR10, UR26 ;  /* 0x0000001a000a7c82 */ /* 0x000fe40008000000 */
[----:B------:R-:W-:Y:S01]  /*2f50*/  QGMMA.64x256x32.F32.E4M3.E4M3 R24, gdesc[UR8], R24, UP0 ;  /* 0x03e00000081879f3 */ /* 0x000fe2000bf00818 */
[----:B------:R-:W-:Y:S02]  /*2f60*/  UIADD3 UR8, UR7, 0x2, URZ ;  /* 0x0000000207087890 */ /* 0x000fe4000fffe03f */
[----:B------:R-:W-:Y:S01]  /*2f70*/  UIADD3 UR10, UR26, 0x2, URZ ;  /* 0x000000021a0a7890 */ /* 0x000fe2000fffe03f */
[----:B------:R-:W-:Y:S01]  /*2f80*/  UMOV UR9, 0x40000040 ;  /* 0x4000004000097882 */ /* 0x000fe20000000000 */
[----:B------:R-:W-:Y:S01]  /*2f90*/  UMOV UR11, 0x40000040 ;  /* 0x40000040000b7882 */ /* 0x000fe20000000000 */
[----:B------:R-:W-:-:S15]  /*2fa0*/  UISETP.NE.AND UP0, UPT, UR6, UR27, UPT ;  /* 0x0000001b0600728c */ /* 0x000fde000bf05270 */
[----:B------:R-:W-:-:S07]  /*2fb0*/  NOP ;  /* 0x0000000000007918 */ /* 0x000fce0000000000 */
[----:B------:R-:W-:Y:S01]  /*2fc0*/  QGMMA.64x256x32.F32.E4M3.E4M3 R24, gdesc[UR8], R24 ;  /* 0x03e00000081879f3 */ /* 0x000fe20008700818 */
[----:B------:R-:W-:Y:S02]  /*2fd0*/  UIADD3 UR8, UR7, 0x4, URZ ;  /* 0x0000000407087890 */ /* 0x000fe4000fffe03f */
[----:B------:R-:W-:Y:S01]  /*2fe0*/  UIADD3 UR10, UR26, 0x4, URZ ;  /* 0x000000041a0a7890 */ /* 0x000fe2000fffe03f */
[----:B------:R-:W-:Y:S01]  /*2ff0*/  UMOV UR9, 0x40000040 ;  /* 0x4000004000097882 */ /* 0x000fe20000000000 */
[----:B------:R-:W-:-:S15]  /*3000*/  UMOV UR11, 0x40000040 ;  /* 0x40000040000b7882 */ /* 0x000fde0000000000 */
[----:B------:R-:W-:-:S08]  /*3010*/  NOP ;  /* 0x0000000000007918 */ /* 0x000fd00000000000 */
[----:B------:R-:W-:Y:S01]  /*3020*/  QGMMA.64x256x32.F32.E4M3.E4M3 R24, gdesc[UR8], R24 ;  /* 0x03e00000081879f3 */ /* 0x000fe20008700818 */
[----:B------:R-:W-:Y:S02]  /*3030*/  UIADD3 UR8, UR7, 0x6, URZ ;  /* 0x0000000607087890 */ /* 0x000fe4000fffe03f */
[----:B------:R-:W-:Y:S01]  /*3040*/  UIADD3 UR10, UR26, 0x6, URZ ;  /* 0x000000061a0a7890 */ /* 0x000fe2000fffe03f */
[----:B------:R-:W-:Y:S01]  /*3050*/  UMOV UR9, 0x40000040 ;  /* 0x4000004000097882 */ /* 0x000fe20000000000 */
[----:B------:R-:W-:Y:S01]  /*3060*/  UMOV UR11, 0x40000040 ;  /* 0x40000040000b7882 */ /* 0x000fe20000000000 */
[----:B------:R-:W-:-:S06]  /*3070*/  USEL UR7, URZ, 0x1, UP0 ;  /* 0x000000013f077887 */ /* 0x000fcc0008000000 */
[----:B------:R-:W-:-:S15]  /*3080*/  ISETP.NE.AND P0, PT, RZ, UR7, PT ;  /* 0x00000007ff007c0c */ /* 0x000fde000bf05270 */
[----:B------:R-:W-:-:S01]  /*3090*/  NOP ;  /* 0x0000000000007918 */ /* 0x000fc20000000000 */
[----:B------:R-:W-:Y:S03]  /*30a0*/  QGMMA.64x256x32.F32.E4M3.E4M3 R24, gdesc[UR8], R24, gsb0 ;  /* 0x03e00000081879f3 */ /* 0x000fe60008000818 */
[----:B------:R-:W-:Y:S02]  /*30b0*/  WARPGROUP.DEPBAR.LE gsb0, 0x1 ;  /* 0x00008000000079c5 */ /* 0x000fe40000010100 */
[----:B------:R-:W-:Y:S05]  /*30c0*/  @!P0 BRA `(.L_x_24) ;  /* 0x0000000c00708947 */ /* 0x000fea0003800000 */
[----:B------:R-:W-:Y:S02]  /*30d0*/  WARPGROUP.DEPBAR.LE gsb0, 0x0 ;  /* 0x00008000000079c5 */ /* 0x000fe40000010000 */
[----:B-----5:R-:W-:-:S01]  /*30e0*/  FADD R227, R25, R227 ;  /* 0x000000e319e37221 */ /* 0x020fc20000000000 */
[----:B------:R-:W-:Y:S01]  /*30f0*/  FADD R226, R26, R226 ;  /* 0x000000e21ae27221 */ /* 0x000fe20000000000 */
[----:B------:R-:W-:-:S01]  /*3100*/  FADD R225, R27, R225 ;  /* 0x000000e11be17221 */ /* 0x000fc20000000000 */
[----:B------:R-:W-:Y:S01]  /*3110*/  FADD R224, R28, R224 ;  /* 0x000000e01ce07221 */ /* 0x000fe20000000000 */
[----:B------:R-:W-:-:S01]  /*3120*/  FADD R223, R29, R223 ;  /* 0x000000df1ddf7221 */ /* 0x000fc20000000000 */
[----:B------:R2:W-:Y:S01]  /*3130*/  STL [R1+0x80], R227 ;  /* 0x000080e301007387 */ /* 0x0005e20000100800 */
[----:B------:R-:W-:-:S01]  /*3140*/  FADD R222, R30, R222 ;  /* 0x000000de1ede7221 */ /* 0x000fc20000000000 */
[----:B------:R-:W-:Y:S01]  /*3150*/  FADD R221, R31, R221 ;  /* 0x000000dd1fdd7221 */ /* 0x000fe20000000000 */
[----:B------:R-:W-:-:S01]  /*3160*/  FADD R220, R32, R220 ;  /* 0x000000dc20dc7221 */ /* 0x000fc20000000000 */
[----:B------:R-:W-:Y:S01]  /*3170*/  FADD R219, R33, R219 ;  /* 0x000000db21db7221 */ /* 0x000fe20000000000 */
[----:B------:R-:W-:-:S01]  /*3180*/  FADD R218, R34, R218 ;  /* 0x000000da22da7221 */ /* 0x000fc20000000000 */
[----:B------:R-:W-:Y:S01]  /*3190*/  FADD R217, R35, R217 ;  /* 0x000000d923d97221 */ /* 0x000fe20000000000 */
[----:B------:R-:W-:-:S01]  /*31a0*/  FADD R216, R36, R216 ;  /* 0x000000d824d87221 */ /* 0x000fc20000000000 */
[----:B------:R-:W-:Y:S01]  /*31b0*/  FADD R215, R37, R215 ;  /* 0x000000d725d77221 */ /* 0x000fe20000000000 */
[----:B------:R-:W-:-:S01]  /*31c0*/  FADD R214, R38, R214 ;  /* 0x000000d626d67221 */ /* 0x000fc20000000000 */
[----:B--2---:R-:W2:Y:S01]  /*31d0*/  LDL.LU R227, [R1+0x28] ;  /* 0x0000280001e37983 */ /* 0x004ea20000300800 */
[----:B------:R-:W-:-:S01]  /*31e0*/  FADD R213, R39, R213 ;  /* 0x000000d527d57221 */ /* 0x000fc20000000000 */
[----:B------:R-:W-:Y:S01]  /*31f0*/  FADD R212, R40, R212 ;  /* 0x000000d428d47221 */ /* 0x000fe20000000000 */
[----:B------:R-:W-:-:S01]  /*3200*/  FADD R211, R41, R211 ;  /* 0x000000d329d37221 */ /* 0x000fc20000000000 */
[----:B------:R3:W-:Y:S01]  /*3210*/  STL [R1+0x84], R226 ;  /* 0x000084e201007387 */ /* 0x0007e20000100800 */
[----:B------:R-:W-:-:S03]  /*3220*/  FADD R228, R24, R228 ;  /* 0x000000e418e47221 */ /* 0x000fc60000000000 */
[----:B---3--:R-:W3:Y:S04]  /*3230*/  LDL.LU R226, [R1+0x24] ;  /* 0x0000240001e27983 */ /* 0x008ee80000300800 */
[----:B------:R4:W-:Y:S04]  /*3240*/  STL [R1+0x88], R225 ;  /* 0x000088e101007387 */ /* 0x0009e80000100800 */
[----:B----4-:R-:W4:Y:S04]  /*3250*/  LDL.LU R225, [R1+0x20] ;  /* 0x0000200001e17983 */ /* 0x010f280000300800 */
[----:B------:R0:W-:Y:S04]  /*3260*/  STL [R1+0x8c], R224 ;  /* 0x00008ce001007387 */ /* 0x0001e80000100800 */
[----:B0-----:R-:W4:Y:S04]  /*3270*/  LDL.LU R224, [R1+0x1c] ;  /* 0x00001c0001e07983 */ /* 0x001f280000300800 */
        /* <DEDUP_REMOVED lines=13> */
[----:B0-----:R-:W4:Y:S04]  /*3350*/  LDL.LU R217, [R1] ;  /* 0x0000000001d97983 */ /* 0x001f280000300800 */
[----:B------:R-:W-:Y:S04]  /*3360*/  STL [R1+0xac], R216 ;  /* 0x0000acd801007387 */ /* 0x000fe80000100800 */
[----:B------:R-:W-:Y:S04]  /*3370*/  STL [R1+0xb0], R215 ;  /* 0x0000b0d701007387 */ /* 0x000fe80000100800 */
[----:B------:R-:W-:Y:S04]  /*3380*/  STL [R1+0xb4], R214 ;  /* 0x0000b4d601007387 */ /* 0x000fe80000100800 */
[----:B------:R-:W-:Y:S04]  /*3390*/  STL [R1+0xb8], R213 ;  /* 0x0000b8d501007387 */ /* 0x000fe80000100800 */
[----:B------:R-:W-:Y:S04]  /*33a0*/  STL [R1+0xbc], R212 ;  /* 0x0000bcd401007387 */ /* 0x000fe80000100800 */
[----:B------:R0:W-:Y:S01]  /*33b0*/  STL [R1+0xc0], R211 ;  /* 0x0000c0d301007387 */ /* 0x0001e20000100800 */
[----:B--2---:R-:W-:-:S01]  /*33c0*/  FADD R227, R134, R227 ;  /* 0x000000e386e37221 */ /* 0x004fc20000000000 */
[----:B---3--:R-:W-:Y:S01]  /*33d0*/  FADD R226, R133, R226 ;  /* 0x000000e285e27221 */ /* 0x008fe20000000000 */
[----:B----4-:R-:W-:-:S01]  /*33e0*/  FADD R225, R132, R225 ;  /* 0x000000e184e17221 */ /* 0x010fc20000000000 */
[----:B------:R-:W-:Y:S01]  /*33f0*/  FADD R224, R131, R224 ;  /* 0x000000e083e07221 */ /* 0x000fe20000000000 */
[----:B------:R-:W-:-:S01]  /*3400*/  FADD R223, R130, R223 ;  /* 0x000000df82df7221 */ /* 0x000fc20000000000 */
[----:B------:R-:W-:Y:S01]  /*3410*/  FADD R222, R129, R222 ;  /* 0x000000de81de7221 */ /* 0x000fe20000000000 */
[----:B------:R-:W-:-:S01]  /*3420*/  FADD R221, R128, R221 ;  /* 0x000000dd80dd7221 */ /* 0x000fc20000000000 */
[----:B------:R-:W-:Y:S01]  /*3430*/  FADD R220, R127, R220 ;  /* 0x000000dc7fdc7221 */ /* 0x000fe20000000000 */
[----:B------:R-:W-:-:S01]  /*3440*/  FADD R219, R126, R219 ;  /* 0x000000db7edb7221 */ /* 0x000fc20000000000 */
[----:B------:R-:W-:Y:S01]  /*3450*/  FADD R218, R125, R218 ;  /* 0x000000da7dda7221 */ /* 0x000fe20000000000 */
[----:B------:R-:W-:-:S05]  /*3460*/  FADD R217, R124, R217 ;  /* 0x000000d97cd97221 */ /* 0x000fca0000000000 */
[----:B------:R2:W-:Y:S04]  /*3470*/  STL [R1], R217 ;  /* 0x000000d901007387 */ /* 0x0005e80000100800 */
[----:B------:R3:W-:Y:S04]  /*3480*/  STL [R1+0x4], R218 ;  /* 0x000004da01007387 */ /* 0x0007e80000100800 */
[----:B------:R4:W-:Y:S04]  /*3490*/  STL [R1+0x8], R219 ;  /* 0x000008db01007387 */ /* 0x0009e80000100800 */
[----:B------:R1:W-:Y:S04]  /*34a0*/  STL [R1+0xc], R220 ;  /* 0x00000cdc01007387 */ /* 0x0003e80000100800 */
[----:B------:R1:W-:Y:S04]  /*34b0*/  STL [R1+0x10], R221 ;  /* 0x000010dd01007387 */ /* 0x0003e80000100800 */
[----:B------:R1:W-:Y:S04]  /*34c0*/  STL [R1+0x14], R222 ;  /* 0x000014de01007387 */ /* 0x0003e80000100800 */
[----:B------:R1:W-:Y:S04]  /*34d0*/  STL [R1+0x18], R223 ;  /* 0x000018df01007387 */ /* 0x0003e80000100800 */
[----:B------:R1:W-:Y:S04]  /*34e0*/  STL [R1+0x1c], R224 ;  /* 0x00001ce001007387 */ /* 0x0003e80000100800 */
[----:B0-----:R-:W4:Y:S04]  /*34f0*/  LDL.LU R211, [R1+0x2c] ;  /* 0x00002c0001d37983 */ /* 0x001f280000300800 */
[----:B------:R0:W-:Y:S04]  /*3500*/  STL [R1+0x20], R225 ;  /* 0x000020e101007387 */ /* 0x0001e80000100800 */
[----:B------:R-:W4:Y:S04]  /*3510*/  LDL.LU R212, [R1+0x30] ;  /* 0x0000300001d47983 */ /* 0x000f280000300800 */
[----:B------:R0:W-:Y:S04]  /*3520*/  STL [R1+0x24], R226 ;  /* 0x000024e201007387 */ /* 0x0001e80000100800 */
[----:B------:R-:W4:Y:S04]  /*3530*/  LDL.LU R213, [R1+0x34] ;  /* 0x0000340001d57983 */ /* 0x000f280000300800 */
[----:B------:R0:W-:Y:S04]  /*3540*/  STL [R1+0x28], R227 ;  /* 0x000028e301007387 */ /* 0x0001e80000100800 */
[----:B------:R-:W4:Y:S04]  /*3550*/  LDL.LU R214, [R1+0x38] ;  /* 0x0000380001d67983 */ /* 0x000f280000300800 */
[----:B------:R-:W4:Y:S04]  /*3560*/  LDL.LU R215, [R1+0x3c] ;  /* 0x00003c0001d77983 */ /* 0x000f280000300800 */
[----:B------:R-:W4:Y:S04]  /*3570*/  LDL.LU R216, [R1+0x40] ;  /* 0x0000400001d87983 */ /* 0x000f280000300800 */
[----:B--2---:R-:W2:Y:S04]  /*3580*/  LDL.LU R217, [R1+0x44] ;  /* 0x0000440001d97983 */ /* 0x004ea80000300800 */
[----:B---3--:R-:W3:Y:S04]  /*3590*/  LDL.LU R218, [R1+0x48] ;  /* 0x0000480001da7983 */ /* 0x008ee80000300800 */
[----:B----4-:R-:W4:Y:S04]  /*35a0*/  LDL.LU R219, [R1+0x4c] ;  /* 0x00004c0001db7983 */ /* 0x010f280000300800 */
[----:B-1----:R-:W4:Y:S04]  /*35b0*/  LDL.LU R220, [R1+0x50] ;  /* 0x0000500001dc7983 */ /* 0x002f280000300800 */
[----:B------:R-:W4:Y:S04]  /*35c0*/  LDL.LU R221, [R1+0x54] ;  /* 0x0000540001dd7983 */ /* 0x000f280000300800 */
[----:B------:R-:W4:Y:S04]  /*35d0*/  LDL.LU R222, [R1+0x58] ;  /* 0x0000580001de7983 */ /* 0x000f280000300800 */
[----:B------:R-:W4:Y:S04]  /*35e0*/  LDL.LU R223, [R1+0x5c] ;  /* 0x00005c0001df7983 */ /* 0x000f280000300800 */
[----:B------:R-:W4:Y:S04]  /*35f0*/  LDL.LU R224, [R1+0x60] ;  /* 0x0000600001e07983 */ /* 0x000f280000300800 */
[----:B0-----:R-:W4:Y:S04]  /*3600*/  LDL.LU R225, [R1+0x64] ;  /* 0x0000640001e17983 */ /* 0x001f280000300800 */
[----:B------:R-:W4:Y:S04]  /*3610*/  LDL.LU R226, [R1+0x68] ;  /* 0x0000680001e27983 */ /* 0x000f280000300800 */
[----:B------:R-:W4:Y:S01]  /*3620*/  LDL.LU R227, [R1+0x6c] ;  /* 0x00006c0001e37983 */ /* 0x000f220000300800 */
[----:B------:R-:W-:-:S05]  /*3630*/  FADD R211, R135, R211 ;  /* 0x000000d387d37221 */ /* 0x000fca0000000000 */
[----:B------:R0:W-:Y:S01]  /*3640*/  STL [R1+0x2c], R211 ;  /* 0x00002cd301007387 */ /* 0x0001e20000100800 */
[----:B------:R-:W-:-:S03]  /*3650*/  FADD R212, R136, R212 ;  /* 0x000000d488d47221 */ /* 0x000fc60000000000 */
[----:B0-----:R0:W5:Y:S01]  /*3660*/  LDL.LU R211, [R1+0xc0] ;  /* 0x0000c00001d37983 */ /* 0x0011620000300800 */
[----:B------:R-:W-:-:S03]  /*3670*/  FADD R213, R137, R213 ;  /* 0x000000d589d57221 */ /* 0x000fc60000000000 */
[----:B------:R1:W-:Y:S01]  /*3680*/  STL [R1+0x30], R212 ;  /* 0x000030d401007387 */ /* 0x0003e20000100800 */
[----:B------:R-:W-:-:S01]  /*3690*/  FADD R214, R138, R214 ;  /* 0x000000d68ad67221 */ /* 0x000fc20000000000 */
[----:B------:R-:W-:Y:S02]  /*36a0*/  FADD R215, R139, R215 ;  /* 0x000000d78bd77221 */ /* 0x000fe40000000000 */
[----:B-1----:R0:W5:Y:S01]  /*36b0*/  LDL.LU R212, [R1+0xbc] ;  /* 0x0000bc0001d47983 */ /* 0x0021620000300800 */
[----:B------:R-:W-:-:S03]  /*36c0*/  FADD R216, R140, R216 ;  /* 0x000000d88cd87221 */ /* 0x000fc60000000000 */
[----:B------:R1:W-:Y:S01]  /*36d0*/  STL [R1+0x34], R213 ;  /* 0x000034d501007387 */ /* 0x0003e20000100800 */
[----:B--2---:R-:W-:-:S03]  /*36e0*/  FADD R217, R141, R217 ;  /* 0x000000d98dd97221 */ /* 0x004fc60000000000 */
[----:B-1----:R0:W5:Y:S01]  /*36f0*/  LDL.LU R213, [R1+0xb8] ;  /* 0x0000b80001d57983 */ /* 0x0021620000300800 */
[----:B---3--:R-:W-:-:S03]  /*3700*/  FADD R218, R142, R218 ;  /* 0x000000da8eda7221 */ /* 0x008fc60000000000 */
[----:B------:R1:W-:Y:S01]  /*3710*/  STL [R1+0x38], R214 ;  /* 0x000038d601007387 */ /* 0x0003e20000100800 */
[----:B----4-:R-:W-:-:S01]  /*3720*/  FADD R219, R143, R219 ;  /* 0x000000db8fdb7221 */ /* 0x010fc20000000000 */
[----:B------:R-:W-:Y:S02]  /*3730*/  FADD R220, R144, R220 ;  /* 0x000000dc90dc7221 */ /* 0x000fe40000000000 */
[----:B-1----:R0:W5:Y:S04]  /*3740*/  LDL.LU R214, [R1+0xb4] ;  /* 0x0000b40001d67983 */ /* 0x0021680000300800 */
[----:B------:R1:W-:Y:S01]  /*3750*/  STL [R1+0x3c], R215 ;  /* 0x00003cd701007387 */ /* 0x0003e20000100800 */
[----:B------:R-:W-:-:S01]  /*3760*/  FADD R221, R145, R221 ;  /* 0x000000dd91dd7221 */ /* 0x000fc20000000000 */
[----:B------:R-:W-:-:S02]  /*3770*/  FADD R222, R146, R222 ;  /* 0x000000de92de7221 */ /* 0x000fc40000000000 */
[----:B-1----:R0:W5:Y:S04]  /*3780*/  LDL.LU R215, [R1+0xb0] ;  /* 0x0000b00001d77983 */ /* 0x0021680000300800 */
[----:B------:R1:W-:Y:S01]  /*3790*/  STL [R1+0x40], R216 ;  /* 0x000040d801007387 */ /* 0x0003e20000100800 */
[----:B------:R-:W-:-:S03]  /*37a0*/  FADD R223, R147, R223 ;  /* 0x000000df93df7221 */ /* 0x000fc60000000000 */
        /* <DEDUP_REMOVED lines=13> */
[----:B------:R1:W-:Y:S04]  /*3880*/  STL [R1+0x54], R221 ;  /* 0x000054dd01007387 */ /* 0x0003e80000100800 */
        /* <DEDUP_REMOVED lines=12> */
[----:B-1----:R0:W5:Y:S01]  /*3950*/  LDL.LU R227, [R1+0x80] ;  /* 0x0000800001e37983 */ /* 0x0021620000300800 */
        /* <DEDUP_REMOVED lines=82> */
[----:B0-----:R-:W-:-:S06]  /*3e80*/  UMOV UR6, URZ ;  /* 0x0000003f00067c82 */ /* 0x001fcc0008000000 */
.L_x_24:
[----:B------:R-:W-:Y:S05]  /*3e90*/  @!P1 BRA `(.L_x_25) ;  /* 0x0000000000049947 */ /* 0x000fea0003800000 */
[----:B------:R-:W-:Y:S01]  /*3ea0*/  BPT.TRAP 0x1 ;  /* 0x000000040000795c */ /* 0x000fe20000300000 */
.L_x_25:
[----:B------:R-:W-:Y:S02]  /*3eb0*/  UISETP.GT.U32.AND UP0, UPT, UR13, 0x1, UPT ;  /* 0x000000010d00788c */ /* 0x000fe4000bf04070 */
[----:B------:R-:W-:-:S04]  /*3ec0*/  ULEA UR8, UR18, UR14, 0x3 ;  /* 0x0000000e12087291 */ /* 0x000fc8000f8e183f */
[----:B------:R-:W-:Y:S01]  /*3ed0*/  UIADD3 UR8, UR8, 0x20, URZ ;  /* 0x0000002008087890 */ /* 0x000fe2000fffe03f */
[----:B------:R-:W-:-:S03]  /*3ee0*/  PLOP3.LUT P0, PT, PT, PT, UP0, 0x80, 0x0 ;  /* 0x000000000000781c */ /* 0x000fc60003f0f008 */
[----:B------:R-:W-:-:S09]  /*3ef0*/  UPRMT UR8, URZ, 0x654, UR8 ;  /* 0x000006543f087896 */ /* 0x000fd20008000008 */
[----:B------:R-:W-:Y:S01]  /*3f00*/  SYNCS.ARRIVE.TRANS64.RED.A1T0 RZ, [UR8], RZ ;  /* 0x000000ffffff79a7 */ /* 0x000fe20008100408 */
[----:B------:R-:W-:Y:S05]  /*3f10*/  @P0 BRA `(.L_x_26) ;  /* 0x0000000000040947 */ /* 0x000fea0003800000 */
[----:B------:R-:W-:Y:S01]  /*3f20*/  BPT.TRAP 0x1 ;  /* 0x000000040000795c */ /* 0x000fe20000300000 */
.L_x_26:
[----:B------:R-:W-:Y:S02]  /*3f30*/  UISETP.GT.AND UP2, UPT, UR19, 0x1, UPT ;  /* 0x000000011300788c */ /* 0x000fe4000bf44270 */
[----:B------:R-:W-:Y:S02]  /*3f40*/  UIADD3 UR16, UR16, 0x1, URZ ;  /* 0x0000000110107890 */ /* 0x000fe4000fffe03f */
[----:B------:R-:W-:Y:S02]  /*3f50*/  UIADD3 UR18, UR18, 0x1, URZ ;  /* 0x0000000112127890 */ /* 0x000fe4000fffe03f */
[----:B------:R-:W-:Y:S01]  /*3f60*/  PLOP3.LUT P0, PT, PT, PT, UP2, 0x80, 0x0 ;  /* 0x000000000000781c */ /* 0x000fe20003f0f028 */
[----:B------:R-:W-:Y:S02]  /*3f70*/  UISETP.NE.AND UP0, UPT, UR16, 0x4, UPT ;  /* 0x000000041000788c */ /* 0x000fe4000bf05270 */
[----:B------:R-:W-:Y:S02]  /*3f80*/  UIADD3 UR9, UR19, -0x1, URZ ;  /* 0xffffffff13097890 */ /* 0x000fe4000fffe03f */
[----:B------:R-:W-:-:S02]  /*3f90*/  USEL UR8, URZ, 0x1, UP0 ;  /* 0x000000013f087887 */ /* 0x000fc40008000000 */
[----:B------:R-:W-:Y:S02]  /*3fa0*/  UISETP.NE.AND UP1, UPT, UR18, 0x4, UPT ;  /* 0x000000041200788c */ /* 0x000fe4000bf25270 */
[----:B------:R-:W-:Y:S02]  /*3fb0*/  ULOP3.LUT UR17, UR17, UR8, URZ, 0x3c, !UPT ;  /* 0x0000000811117292 */ /* 0x000fe4000f8e3c3f */
[----:B------:R-:W-:Y:S02]  /*3fc0*/  USEL UR16, UR16, URZ, UP0 ;  /* 0x0000003f10107287 */ /* 0x000fe40008000000 */
[----:B------:R-:W-:Y:S01]  /*3fd0*/  USEL UR18, UR18, URZ, UP1 ;  /* 0x0000003f12127287 */ /* 0x000fe20008800000 */
[----:B------:R-:W-:Y:S01]  /*3fe0*/  UMOV UR8, 0x1 ;  /* 0x0000000100087882 */ /* 0x000fe20000000000 */
[----:B------:R-:W-:Y:S01]  /*3ff0*/  UMOV UR19, UR9 ;  /* 0x0000000900137c82 */ /* 0x000fe20008000000 */
[----:B------:R-:W-:Y:S09]  /*4000*/  @P0 BRA `(.L_x_27) ;  /* 0xffffffec00500947 */ /* 0x000ff2000383ffff */
.L_x_19:
[----:B------:R-:W-:-:S04]  /*4010*/  UISETP.NE.AND UP0, UPT, UR6, URZ, UPT ;  /* 0x0000003f0600728c */ /* 0x000fc8000bf05270 */
[----:B------:R-:W-:-:S06]  /*4020*/  USEL UR6, URZ, 0x1, !UP0 ;  /* 0x000000013f067887 */ /* 0x000fcc000c000000 */
[----:B------:R-:W-:-:S13]  /*4030*/  ISETP.NE.AND P0, PT, RZ, UR6, PT ;  /* 0x00000006ff007c0c */ /* 0x000fda000bf05270 */
[----:B------:R-:W-:Y:S05]  /*4040*/  @!P0 BRA `(.L_x_28) ;  /* 0x0000000c00c48947 */ /* 0x000fea0003800000 */
[----:B------:R-:W-:Y:S02]  /*4050*/  WARPGROUP.DEPBAR.LE gsb0, 0x0 ;  /* 0x00008000000079c5 */ /* 0x000fe40000010000 */
[----:B-----5:R-:W-:Y:S01]  /*4060*/  FADD R227, R25, R227 ;  /* 0x000000e319e37221 */ /* 0x020fe20000000000 */
[----:B------:R-:W-:-:S04]  /*4070*/  FADD R228, R24, R228 ;  /* 0x000000e418e47221 */ /* 0x000fc80000000000 */
[----:B------:R2:W-:Y:S04]  /*4080*/  STL [R1+0x80], R227 ;  /* 0x000080e301007387 */ /* 0x0005e80000100800 */
[----:B--2---:R-:W2:Y:S04]  /*4090*/  LDL.LU R227, [R1+0x6c] ;  /* 0x00006c0001e37983 */ /* 0x004ea80000300800 */
[----:B--2---:R2:W-:Y:S04]  /*40a0*/  STL [R1+0x84], R227 ;  /* 0x000084e301007387 */ /* 0x0045e80000100800 */
        /* <DEDUP_REMOVED lines=52> */
[----:B--2---:R-:W2:Y:S01]  /*43f0*/  LDL.LU R227, [R1] ;  /* 0x0000000001e37983 */ /* 0x004ea20000300800 */
[----:B------:R-:W-:Y:S01]  /*4400*/  FADD R226, R26, R226 ;  /* 0x000000e21ae27221 */ /* 0x000fe20000000000 */
        /* <DEDUP_REMOVED lines=97> */
[----:B--2---:R-:W-:-:S05]  /*4a20*/  FADD R227, R124, R227 ;  /* 0x000000e37ce37221 */ /* 0x004fca0000000000 */
[----:B------:R2:W-:Y:S04]  /*4a30*/  STL [R1], R227 ;  /* 0x000000e301007387 */ /* 0x0005e80000100800 */
[----:B--2---:R-:W2:Y:S02]  /*4a40*/  LDL.LU R227, [R1+0xec] ;  /* 0x0000ec0001e37983 */ /* 0x004ea40000300800 */
[----:B--2---:R-:W-:-:S05]  /*4a50*/  FADD R227, R125, R227 ;  /* 0x000000e37de37221 */ /* 0x004fca0000000000 */
[----:B------:R2:W-:Y:S04]  /*4a60*/  STL [R1+0x4], R227 ;  /* 0x000004e301007387 */ /* 0x0005e80000100800 */
        /* <DEDUP_REMOVED lines=78> */
[----:B--2---:R2:W5:Y:S02]  /*4f50*/  LDL.LU R227, [R1+0x80] ;  /* 0x0000800001e37983 */ /* 0x0045640000300800 */
.L_x_28:
[----:B------:R-:W-:Y:S02]  /*4f60*/  WARPGROUP.DEPBAR.LE gsb0, 0x0 ;  /* 0x00008000000079c5 */ /* 0x000fe40000010000 */
[----:B------:R-:W3:Y:S02]  /*4f70*/  LDC R24, c[0x0][0x28c] ;  /* 0x0000a300ff187b82 */ /* 0x000ee40000000800 */
[----:B---3--:R-:W-:-:S13]  /*4f80*/  ISETP.GE.AND P0, PT, R24, 0x1, PT ;  /* 0x000000011800780c */ /* 0x008fda0003f06270 */
[----:B------:R-:W-:Y:S05]  /*4f90*/  @!P0 BRA `(.L_x_29) ;  /* 0x0000000000408947 */ /* 0x000fea0003800000 */
[----:B------:R-:W-:-:S06]  /*4fa0*/  UISETP.NE.AND UP0, UPT, UR25, 0x3, UPT ;  /* 0x000000031900788c */ /* 0x000fcc000bf05270 */
[----:B------:R-:W-:-:S13]  /*4fb0*/  PLOP3.LUT P0, PT, PT, PT, UP0, 0x80, 0x0 ;  /* 0x000000000000781c */ /* 0x000fda0003f0f008 */
[----:B------:R-:W-:Y:S05]  /*4fc0*/  @!P0 BRA `(.L_x_30) ;  /* 0x0000000000048947 */ /* 0x000fea0003800000 */
[----:B------:R-:W-:Y:S01]  /*4fd0*/  BPT.TRAP 0x1 ;  /* 0x000000040000795c */ /* 0x000fe20000300000 */
.L_x_30:
[----:B------:R-:W-:-:S04]  /*4fe0*/  UISETP.LT.AND UP0, UPT, UR12, 0x1, UPT ;  /* 0x000000010c00788c */ /* 0x000fc8000bf01270 */
[----:B------:R-:W-:Y:S02]  /*4ff0*/  USEL UR6, UR12, 0x1, UP0 ;  /* 0x000000010c067887 */ /* 0x000fe40008000000 */
[----:B------:R-:W-:Y:S02]  /*5000*/  UISETP.GT.U32.AND UP0, UPT, UR13, 0x1, UPT ;  /* 0x000000010d00788c */ /* 0x000fe4000bf04070 */
[----:B------:R-:W-:-:S04]  /*5010*/  UIADD3 UR6, UR5, UR12, -UR6 ;  /* 0x0000000c05067290 */ /* 0x000fc8000fffe806 */
[----:B------:R-:W-:Y:S01]  /*5020*/  USHF.L.U32 UR6, UR6, 0x3, URZ ;  /* 0x0000000306067899 */ /* 0x000fe2000800063f */
[----:B------:R-:W-:-:S03]  /*5030*/  PLOP3.LUT P0, PT, PT, PT, UP0, 0x80, 0x0 ;  /* 0x000000000000781c */ /* 0x000fc60003f0f008 */
[----:B------:R-:W-:-:S04]  /*5040*/  ULOP3.LUT UR6, UR6, 0x18, URZ, 0xc0, !UPT ;  /* 0x0000001806067892 */ /* 0x000fc8000f8ec03f */
[----:B------:R-:W-:-:S04]  /*5050*/  UIADD3 UR6, UR14, 0x20, UR6 ;  /* 0x000000200e067890 */ /* 0x000fc8000fffe006 */
[----:B------:R-:W-:-:S09]  /*5060*/  UPRMT UR6, URZ, 0x654, UR6 ;  /* 0x000006543f067896 */ /* 0x000fd20008000006 */
[----:B------:R-:W-:Y:S01]  /*5070*/  SYNCS.ARRIVE.TRANS64.RED.A1T0 RZ, [UR6], RZ ;  /* 0x000000ffffff79a7 */ /* 0x000fe20008100406 */
[----:B------:R-:W-:Y:S05]  /*5080*/  @P0 BRA `(.L_x_29) ;  /* 0x0000000000040947 */ /* 0x000fea0003800000 */
[----:B------:R-:W-:Y:S01]  /*5090*/  BPT.TRAP 0x1 ;  /* 0x000000040000795c */ /* 0x000fe20000300000 */
.L_x_29:
[----:B------:R-:W-:Y:S01]  /*50a0*/  STL [R1+0x88], R3 ;  /* 0x0000880301007387 */ /* 0x000fe20000100800 */
[----:B------:R-:W3:Y:S01]  /*50b0*/  LDC R28, c[0x0][0x288] ;  /* 0x0000a200ff1c7b82 */ /* 0x000ee20000000800 */
[----:B------:R-:W-:Y:S02]  /*50c0*/  ULDC UR6, c[0x0][0x284] ;  /* 0x0000a10000067ab9 */ /* 0x000fe40000000800 */
[----:B------:R4:W-:Y:S04]  /*50d0*/  STL [R1+0x84], R2 ;  /* 0x0000840201007387 */ /* 0x0009e80000100800 */
[----:B----4-:R-:W4:Y:S04]  /*50e0*/  LDL.LU R2, [R1+0x7c] ;  /* 0x00007c0001027983 */ /* 0x010f280000300800 */
[----:B-----5:R0:W-:Y:S01]  /*50f0*/  STL [R1+0x80], R0 ;  /* 0x0000800001007387 */ /* 0x0201e20000100800 */
[----:B------:R-:W1:Y:S03]  /*5100*/  S2R R3, SR_TID.X ;  /* 0x0000000000037919 */ /* 0x000e660000002100 */
[----:B0-----:R-:W2:Y:S01]  /*5110*/  LDL.LU R0, [R1+0x78] ;  /* 0x0000780001007983 */ /* 0x001ea20000300800 */
[----:B-1----:R-:W-:-:S02]  /*5120*/  SHF.R.U32.HI R24, RZ, 0x2, R3 ;  /* 0x00000002ff187819 */ /* 0x002fc40000011603 */
[----:B------:R-:W-:Y:S02]  /*5130*/  LOP3.LUT R26, R3, 0x60, RZ, 0xc0, !PT ;  /* 0x00000060031a7812 */ /* 0x000fe400078ec0ff */
[----:B------:R-:W-:Y:S02]  /*5140*/  SHF.R.U32.HI R27, RZ, 0x7, R3 ;  /* 0x00000007ff1b7819 */ /* 0x000fe40000011603 */
[----:B------:R-:W-:Y:S02]  /*5150*/  LOP3.LUT R25, R24, 0x7, RZ, 0xc0, !PT ;  /* 0x0000000718197812 */ /* 0x000fe400078ec0ff */
[----:B------:R-:W-:Y:S02]  /*5160*/  SHF.R.U32.HI R26, RZ, 0x1, R26 ;  /* 0x00000001ff1a7819 */ /* 0x000fe4000001161a */
[----:B------:R-:W-:Y:S02]  /*5170*/  LOP3.LUT R24, R27, 0x1, RZ, 0xc0, !PT ;  /* 0x000000011b187812 */ /* 0x000fe400078ec0ff */
[----:B------:R-:W-:-:S03]  /*5180*/  IADD3 R27, RZ, -R26, -R25 ;  /* 0x8000001aff1b7210 */ /* 0x000fc60007ffe819 */
[C---:B------:R-:W-:Y:S02]  /*5190*/  IMAD.SHL.U32 R30, R24.reuse, 0x40, RZ ;  /* 0x00000040181e7824 */ /* 0x040fe400078e00ff */
[----:B------:R-:W-:Y:S01]  /*51a0*/  IMAD R29, R24, -0x40, R27 ;  /* 0xffffffc0181d7824 */ /* 0x000fe200078e021b */
[C---:B------:R-:W-:Y:S01]  /*51b0*/  LOP3.LUT R24, R3.reuse, 0x3, RZ, 0xc0, !PT ;  /* 0x0000000303187812 */ /* 0x040fe200078ec0ff */
[----:B------:R-:W-:Y:S01]  /*51c0*/  IMAD.SHL.U32 R27, R3, 0x2, RZ ;  /* 0x00000002031b7824 */ /* 0x000fe200078e00ff */
[----:B------:R-:W-:Y:S01]  /*51d0*/  LOP3.LUT R25, R30, 0x40, R25, 0xe2, !PT ;  /* 0x000000401e197812 */ /* 0x000fe200078ee219 */
[----:B------:R0:W5:Y:S03]  /*51e0*/  LDL.LU R3, [R1+0x88] ;  /* 0x0000880001037983 */ /* 0x0001660000300800 */
[----:B------:R-:W-:Y:S01]  /*51f0*/  LOP3.LUT R27, R27, 0x6, RZ, 0xc0, !PT ;  /* 0x000000061b1b7812 */ /* 0x000fe200078ec0ff */
[----:B---3--:R-:W-:-:S02]  /*5200*/  IMAD R24, R24, -0x2, R28 ;  /* 0xfffffffe18187824 */ /* 0x008fc400078e021c */
[C---:B----4-:R-:W-:Y:S02]  /*5210*/  IMAD.SHL.U32 R30, R2.reuse, 0x80, RZ ;  /* 0x00000080021e7824 */ /* 0x050fe400078e00ff */
[----:B------:R-:W-:Y:S02]  /*5220*/  IMAD.WIDE R32, R2, 0x80, RZ ;  /* 0x0000008002207825 */ /* 0x000fe400078e02ff */
[----:B------:R0:W5:Y:S02]  /*5230*/  LDL.LU R2, [R1+0x84] ;  /* 0x0000840001027983 */ /* 0x0001640000300800 */
[----:B--2---:R-:W-:-:S05]  /*5240*/  IMAD.SHL.U32 R35, R0, 0x100, RZ ;  /* 0x0000010000237824 */ /* 0x004fca00078e00ff */
[----:B------:R-:W-:Y:S02]  /*5250*/  ISETP.GE.AND P0, PT, R35, R28, PT ;  /* 0x0000001c2300720c */ /* 0x000fe40003f06270 */
[----:B------:R-:W-:Y:S02]  /*5260*/  PRMT R28, R27, 0x6540, R0 ;  /* 0x000065401b1c7816 */ /* 0x000fe40000000000 */
[----:B------:R0:W5:Y:S01]  /*5270*/  LDL.LU R0, [R1+0x80] ;  /* 0x0000800001007983 */ /* 0x0001620000300800 */
[C---:B------:R-:W-:Y:S02]  /*5280*/  ISETP.GE.OR P0, PT, R30.reuse, UR6, P0 ;  /* 0x000000061e007c0c */ /* 0x040fe40008706670 */
[----:B------:R-:W-:Y:S01]  /*5290*/  IADD3 R38, -R30, UR6, R29 ;  /* 0x000000061e267c10 */ /* 0x000fe2000fffe11d */
[----:B------:R-:W-:Y:S01]  /*52a0*/  IMAD.IADD R35, R24, 0x1, -R35 ;  /* 0x0000000118237824 */ /* 0x000fe200078e0a23 */
[----:B------:R-:W-:Y:S01]  /*52b0*/  LOP3.LUT R39, R32, R25, R26, 0xfe, !PT ;  /* 0x0000001920277212 */ /* 0x000fe200078efe1a */
[----:B------:R-:W-:-:S08]  /*52c0*/  IMAD.MOV.U32 R34, RZ, RZ, -0x1 ;  /* 0xffffffffff227424 */ /* 0x000fd000078e00ff */
[----:B0-----:R-:W-:Y:S05]  /*52d0*/  @P0 BRA `(.L_x_31) ;  /* 0x0000008c00ac0947 */ /* 0x001fea0003800000 */
[----:B------:R-:W0:Y:S01]  /*52e0*/  LDC.64 R26, c[0x0][0x5c8] ;  /* 0x00017200ff1a7b82 */ /* 0x000e220000000a00 */
[----:B------:R-:W-:Y:S01]  /*52f0*/  USHF.R.S32.HI UR7, URZ, 0x1f, UR24 ;  /* 0x0000001f3f077899 */ /* 0x000fe20008011418 */
[--C-:B------:R-:W-:Y:S01]  /*5300*/  SHF.R.S32.HI R29, RZ, 0x1f, R28.reuse ;  /* 0x0000001fff1d7819 */ /* 0x100fe2000001141c */
[----:B------:R-:W-:Y:S01]  /*5310*/  ULDC.64 UR8, c[0x0][0x5d0] ;  /* 0x0001740000087ab9 */ /* 0x000fe20000000a00 */
[----:B------:R-:W-:Y:S01]  /*5320*/  BSSY B0, `(.L_x_31) ;  /* 0x00008e6000007945 */ /* 0x000fe20003800000 */
[----:B------:R-:W-:Y:S02]  /*5330*/  UIMAD UR6, UR7, UR8, URZ ;  /* 0x00000008070672a4 */ /* 0x000fe4000f8e023f */
[----:B------:R-:W-:Y:S02]  /*5340*/  IMAD.U32 R25, RZ, RZ, UR8 ;  /* 0x00000008ff197e24 */ /* 0x000fe4000f8e00ff */
[----:B------:R-:W-:Y:S02]  /*5350*/  UIMAD UR6, UR24, UR9, UR6 ;  /* 0x00000009180672a4 */ /* 0x000fe4000f8e0206 */
[----:B------:R-:W-:Y:S01]  /*5360*/  IMAD.WIDE.U32 R24, R25, UR24, R28 ;  /* 0x0000001819187c25 */ /* 0x000fe2000f8e001c */
[----:B------:R-:W-:-:S03]  /*5370*/  ULDC.64 UR8, c[0x0][0x5c0] ;  /* 0x0001700000087ab9 */ /* 0x000fc60000000a00 */
[----:B------:R-:W-:Y:S02]  /*5380*/  VIADD R25, R25, UR6 ;  /* 0x0000000619197c36 */ /* 0x000fe40008000000 */
[-C--:B0-----:R-:W-:Y:S02]  /*5390*/  IMAD R30, R33, R26.reuse, RZ ;  /* 0x0000001a211e7224 */ /* 0x081fe400078e02ff */
[----:B------:R-:W-:-:S04]  /*53a0*/  IMAD.WIDE.U32 R24, R39, R26, R24 ;  /* 0x0000001a27187225 */ /* 0x000fc800078e0018 */
[----:B------:R-:W-:-:S04]  /*53b0*/  IMAD R31, R39, R27, R30 ;  /* 0x0000001b271f7224 */ /* 0x000fc800078e021e */
[----:B------:R-:W-:Y:S01]  /*53c0*/  IMAD.IADD R30, R25, 0x1, R31 ;  /* 0x00000001191e7824 */ /* 0x000fe200078e021f */
[----:B------:R-:W-:Y:S02]  /*53d0*/  LEA R25, P0, R26, R24, 0x3 ;  /* 0x000000181a197211 */ /* 0x000fe400078018ff */
[----:B------:R-:W-:Y:S02]  /*53e0*/  IADD3 R24, P1, R24, UR8, RZ ;  /* 0x0000000818187c10 */ /* 0x000fe4000ff3e0ff */
[----:B------:R-:W-:Y:S02]  /*53f0*/  LEA.HI.X R27, R26, R30, R27, 0x3, P0 ;  /* 0x0000001e1a1b7211 */ /* 0x000fe400000f1c1b */
[----:B------:R-:W-:Y:S02]  /*5400*/  FSETP.NEU.AND P0, PT, RZ, UR23, PT ;  /* 0x00000017ff007c0b */ /* 0x000fe4000bf0d000 */
[----:B------:R-:W-:Y:S02]  /*5410*/  IADD3 R26, P2, R25, UR8, RZ ;  /* 0x00000008191a7c10 */ /* 0x000fe4000ff5e0ff */
[----:B------:R-:W-:-:S02]  /*5420*/  IADD3.X R25, R30, UR9, RZ, P1, !PT ;  /* 0x000000091e197c10 */ /* 0x000fc40008ffe4ff */
[----:B------:R-:W-:-:S07]  /*5430*/  IADD3.X R27, R27, UR9, RZ, P2, !PT ;  /* 0x000000091b1b7c10 */ /* 0x000fce00097fe4ff */
[----:B------:R-:W-:Y:S05]  /*5440*/  @!P0 BRA `(.L_x_32) ;  /* 0x0000006800d48947 */ /* 0x000fea0003800000 */
[----:B------:R-:W-:Y:S01]  /*5450*/  ULDC.64 UR8, c[0x0][0x5b8] ;  /* 0x00016e0000087ab9 */ /* 0x000fe20000000a00 */
[----:B------:R-:W-:Y:S01]  /*5460*/  ISETP.GE.AND P0, PT, R38, 0x1, PT ;  /* 0x000000012600780c */ /* 0x000fe20003f06270 */
[----:B------:R-:W-:Y:S02]  /*5470*/  UIMAD UR6, UR7, UR8, URZ ;  /* 0x00000008070672a4 */ /* 0x000fe4000f8e023f */
[----:B------:R-:W-:Y:S01]  /*5480*/  IMAD.U32 R31, RZ, RZ, UR8 ;  /* 0x00000008ff1f7e24 */ /* 0x000fe2000f8e00ff */
[----:B------:R-:W-:Y:S01]  /*5490*/  BSSY B1, `(.L_x_33) ;  /* 0x0000010000017945 */ /* 0x000fe20003800000 */
[----:B------:R-:W-:Y:S01]  /*54a0*/  ISETP.LT.OR P4, PT, R35, 0x1, !P0 ;  /* 0x000000012300780c */ /* 0x000fe20004781670 */
[----:B------:R-:W-:Y:S02]  /*54b0*/  UIMAD UR6, UR24, UR9, UR6 ;  /* 0x00000009180672a4 */ /* 0x000fe4000f8e0206 */
[----:B------:R-:W-:Y:S01]  /*54c0*/  IMAD.WIDE.U32 R28, R31, UR24, R28 ;  /* 0x000000181f1c7c25 */ /* 0x000fe2000f8e001c */
[----:B------:R-:W-:-:S03]  /*54d0*/  ULDC.64 UR8, c[0x0][0x5a8] ;  /* 0x00016a0000087ab9 */ /* 0x000fc60000000a00 */
[----:B------:R-:W-:Y:S02]  /*54e0*/  IMAD.MOV.U32 R30, RZ, RZ, R28 ;  /* 0x000000ffff1e7224 */ /* 0x000fe400078e001c */
[----:B------:R-:W-:Y:S01]  /*54f0*/  VIADD R31, R29, UR6 ;  /* 0x000000061d1f7c36 */ /* 0x000fe20008000000 */
[----:B------:R-:W-:Y:S02]  /*5500*/  ULDC.64 UR6, c[0x0][0x5b0] ;  /* 0x00016c0000067ab9 */ /* 0x000fe40000000a00 */
[----:B------:R-:W-:Y:S02]  /*5510*/  IMAD R36, R33, UR6, RZ ;  /* 0x0000000621247c24 */ /* 0x000fe4000f8e02ff */
[----:B------:R-:W-:-:S04]  /*5520*/  IMAD.WIDE.U32 R28, R39, UR6, R30 ;  /* 0x00000006271c7c25 */ /* 0x000fc8000f8e001e */
[--C-:B------:R-:W-:Y:S01]  /*5530*/  IMAD R37, R39, UR7, R36.reuse ;  /* 0x0000000727257c24 */ /* 0x100fe2000f8e0224 */
[----:B------:R-:W-:Y:S02]  /*5540*/  IADD3 R28, P1, R28, UR8, RZ ;  /* 0x000000081c1c7c10 */ /* 0x000fe4000ff3e0ff */
[----:B------:R-:W-:Y:S02]  /*5550*/  PRMT R36, RZ, 0x7610, R36 ;  /* 0x00007610ff247816 */ /* 0x000fe40000000024 */
[----:B------:R-:W-:Y:S01]  /*5560*/  IADD3.X R29, R29, UR9, R37, P1, !PT ;  /* 0x000000091d1d7c10 */ /* 0x000fe20008ffe425 */
[----:B------:R-:W-:Y:S08]  /*5570*/  @P4 BRA `(.L_x_34) ;  /* 0x0000000000044947 */ /* 0x000ff00003800000 */
[----:B------:R0:W5:Y:S02]  /*5580*/  LDG.E.U8 R36, desc[UR20][R28.64] ;  /* 0x000000141c247981 */ /* 0x000164000c1e1100 */
.L_x_34:
[----:B------:R-:W-:Y:S05]  /*5590*/  BSYNC B1 ;  /* 0x0000000000017941 */ /* 0x000fea0003800000 */
.L_x_33:
[----:B-----5:R-:W-:Y:S01]  /*55a0*/  LOP3.LUT R36, R36, 0xff, RZ, 0xc0, !PT ;  /* 0x000000ff24247812 */ /* 0x020fe200078ec0ff */
[----:B------:R-:W-:Y:S01]  /*55b0*/  BSSY B1, `(.L_x_35) ;  /* 0x000000b000017945 */ /* 0x000fe20003800000 */
[----:B------:R-:W-:Y:S02]  /*55c0*/  ISETP.LT.OR P2, PT, R35, 0x2, !P0 ;  /* 0x000000022300780c */ /* 0x000fe40004741670 */
[----:B------:R-:W-:-:S05]  /*55d0*/  F2FP.F16.E4M3.UNPACK_B R36, R36 ;  /* 0x00000024ff24723e */ /* 0x000fca00020006ff */
[----:B------:R-:W-:-:S05]  /*55e0*/  HADD2.F32 R36, -RZ, R36.H0_H0 ;  /* 0x20000024ff247230 */ /* 0x000fca0000004100 */
[----:B------:R-:W-:Y:S01]  /*55f0*/  FMUL R37, R36, UR23 ;  /* 0x0000001724257c20 */ /* 0x000fe20008400000 */
[----:B------:R-:W-:-:S03]  /*5600*/  PRMT R36, RZ, 0x7610, R36 ;  /* 0x00007610ff247816 */ /* 0x000fc60000000024 */
[----:B------:R-:W-:-:S05]  /*5610*/  FFMA R37, R228, UR22, R37 ;  /* 0x00000016e4257c23 */ /* 0x000fca0008000025 */
[----:B------:R-:W-:-:S05]  /*5620*/  F2FP.SATFINITE.E4M3.F32.PACK_AB_MERGE_C R37, RZ, R37, RZ ;  /* 0x00000025ff25723e */ /* 0x000fca00048070ff */
[----:B------:R1:W-:Y:S01]  /*5630*/  @!P4 STG.E.U8 desc[UR20][R24.64], R37 ;  /* 0x000000251800c986 */ /* 0x0003e2000c101114 */
[----:B------:R-:W-:Y:S05]  /*5640*/  @P2 BRA `(.L_x_36) ;  /* 0x0000000000042947 */ /* 0x000fea0003800000 */
[----:B------:R2:W5:Y:S02]  /*5650*/  LDG.E.U8 R36, desc[UR20][R28.64+0x1] ;  /* 0x000001141c247981 */ /* 0x000564000c1e1100 */
.L_x_36:
[----:B------:R-:W-:Y:S05]  /*5660*/  BSYNC B1 ;  /* 0x0000000000017941 */ /* 0x000fea0003800000 */
.L_x_35:
[----:B-----5:R-:W-:Y:S01]  /*5670*/  LOP3.LUT R36, R36, 0xff, RZ, 0xc0, !PT ;  /* 0x000000ff24247812 */ /* 0x020fe200078ec0ff */
[----:B------:R-:W-:Y:S01]  /*5680*/  BSSY B1, `(.L_x_37) ;  /* 0x0000013000017945 */ /* 0x000fe20003800000 */
[----:B-1----:R-:W-:Y:S02]  /*5690*/  IADD3 R37, P1, R39, 0x8, RZ ;  /* 0x0000000827257810 */ /* 0x002fe40007f3e0ff */
[----:B------:R-:W-:-:S03]  /*56a0*/  F2FP.F16.E4M3.UNPACK_B R36, R36 ;  /* 0x00000024ff24723e */ /* 0x000fc600020006ff */
[----:B------:R-:W-:Y:S01]  /*56b0*/  IMAD.X R32, RZ, RZ, R33, P1 ;  /* 0x000000ffff207224 */ /* 0x000fe200008e0621 */
[----:B------:R-:W-:Y:S01]  /*56c0*/  ISETP.GE.AND P1, PT, R38, 0x9, PT ;  /* 0x000000092600780c */ /* 0x000fe20003f26270 */
[----:B------:R-:W-:Y:S02]  /*56d0*/  HADD2.F32 R36, -RZ, R36.H0_H0 ;  /* 0x20000024ff247230 */ /* 0x000fe40000004100 */
[----:B------:R-:W-:Y:S01]  /*56e0*/  IMAD R32, R32, UR6, RZ ;  /* 0x0000000620207c24 */ /* 0x000fe2000f8e02ff */
[----:B------:R-:W-:Y:S01]  /*56f0*/  ISETP.LT.OR P5, PT, R35, 0x1, !P1 ;  /* 0x000000012300780c */ /* 0x000fe20004fa1670 */
[----:B------:R-:W-:-:S04]  /*5700*/  IMAD.WIDE.U32 R30, R37, UR6, R30 ;  /* 0x00000006251e7c25 */ /* 0x000fc8000f8e001e */
[----:B------:R-:W-:Y:S01]  /*5710*/  FMUL R36, R36, UR23 ;  /* 0x0000001724247c20 */ /* 0x000fe20008400000 */
[----:B------:R-:W-:-:S03]  /*5720*/  IMAD R37, R37, UR7, R32 ;  /* 0x0000000725257c24 */ /* 0x000fc6000f8e0220 */
[----:B------:R-:W-:Y:S01]  /*5730*/  FFMA R36, R227, UR22, R36 ;  /* 0x00000016e3247c23 */ /* 0x000fe20008000024 */
[----:B------:R-:W-:Y:S02]  /*5740*/  IADD3 R30, P4, R30, UR8, RZ ;  /* 0x000000081e1e7c10 */ /* 0x000fe4000ff9e0ff */
[----:B------:R-:W-:Y:S02]  /*5750*/  PRMT R32, RZ, 0x7610, R32 ;  /* 0x00007610ff207816 */ /* 0x000fe40000000020 */
[----:B------:R-:W-:Y:S02]  /*5760*/  F2FP.SATFINITE.E4M3.F32.PACK_AB_MERGE_C R33, RZ, R36, RZ ;  /* 0x00000024ff21723e */ /* 0x000fe400048070ff */
[----:B------:R-:W-:-:S03]  /*5770*/  IADD3.X R31, R31, UR9, R37, P4, !PT ;  /* 0x000000091f1f7c10 */ /* 0x000fc6000a7fe425 */
[----:B------:R1:W-:Y:S01]  /*5780*/  @!P2 STG.E.U8 desc[UR20][R24.64+0x1], R33 ;  /* 0x000001211800a986 */ /* 0x0003e2000c101114 */
[----:B------:R-:W-:Y:S05]  /*5790*/  @P5 BRA `(.L_x_38) ;  /* 0x0000000000045947 */ /* 0x000fea0003800000 */
[----:B------:R3:W5:Y:S02]  /*57a0*/  LDG.E.U8 R32, desc[UR20][R30.64] ;  /* 0x000000141e207981 */ /* 0x000764000c1e1100 */
.L_x_38:
[----:B------:R-:W-:Y:S05]  /*57b0*/  BSYNC B1 ;  /* 0x0000000000017941 */ /* 0x000fea0003800000 */
.L_x_37:
[----:B-----5:R-:W-:Y:S01]  /*57c0*/  LOP3.LUT R32, R32, 0xff, RZ, 0xc0, !PT ;  /* 0x000000ff20207812 */ /* 0x020fe200078ec0ff */
[----:B------:R-:W-:Y:S01]  /*57d0*/  BSSY B1, `(.L_x_39) ;  /* 0x000000b000017945 */ /* 0x000fe20003800000 */
[----:B------:R-:W-:Y:S02]  /*57e0*/  ISETP.LT.OR P2, PT, R35, 0x2, !P1 ;  /* 0x000000022300780c */ /* 0x000fe40004f41670 */
[----:B------:R-:W-:-:S05]  /*57f0*/  F2FP.F16.E4M3.UNPACK_B R32, R32 ;  /* 0x00000020ff20723e */ /* 0x000fca00020006ff */
[----:B------:R-:W-:-:S05]  /*5800*/  HADD2.F32 R32, -RZ, R32.H0_H0 ;  /* 0x20000020ff207230 */ /* 0x000fca0000004100 */
[----:B-1----:R-:W-:Y:S01]  /*5810*/  FMUL R33, R32, UR23 ;  /* 0x0000001720217c20 */ /* 0x002fe20008400000 */
[----:B------:R-:W-:-:S03]  /*5820*/  PRMT R32, RZ, 0x7610, R32 ;  /* 0x00007610ff207816 */ /* 0x000fc60000000020 */
[----:B------:R-:W-:-:S05]  /*5830*/  FFMA R33, R226, UR22, R33 ;  /* 0x00000016e2217c23 */ /* 0x000fca0008000021 */
[----:B------:R-:W-:-:S05]  /*5840*/  F2FP.SATFINITE.E4M3.F32.PACK_AB_MERGE_C R33, RZ, R33, RZ ;  /* 0x00000021ff21723e */ /* 0x000fca00048070ff */
[----:B------:R1:W-:Y:S01]  /*5850*/  @!P5 STG.E.U8 desc[UR20][R26.64], R33 ;  /* 0x000000211a00d986 */ /* 0x0003e2000c101114 */
[----:B------:R-:W-:Y:S05]  /*5860*/  @P2 BRA `(.L_x_40) ;  /* 0x0000000000042947 */ /* 0x000fea0003800000 */
[----:B------:R4:W5:Y:S02]  /*5870*/  LDG.E.U8 R32, desc[UR20][R30.64+0x1] ;  /* 0x000001141e207981 */ /* 0x000964000c1e1100 */
.L_x_40:
[----:B------:R-:W-:Y:S05]  /*5880*/  BSYNC B1 ;  /* 0x0000000000017941 */ /* 0x000fea0003800000 */
.L_x_39:
[----:B-----5:R-:W-:Y:S01]  /*5890*/  LOP3.LUT R32, R32, 0xff, RZ, 0xc0, !PT ;  /* 0x000000ff20207812 */ /* 0x020fe200078ec0ff */
[----:B------:R-:W-:Y:S01]  /*58a0*/  BSSY B1, `(.L_x_41) ;  /* 0x000000b000017945 */ /* 0x000fe20003800000 */
[----:B------:R-:W-:Y:S02]  /*58b0*/  ISETP.LT.OR P4, PT, R35, 0x9, !P0 ;  /* 0x000000092300780c */ /* 0x000fe40004781670 */
[----:B------:R-:W-:-:S05]  /*58c0*/  F2FP.F16.E4M3.UNPACK_B R32, R32 ;  /* 0x00000020ff20723e */ /* 0x000fca00020006ff */
[----:B------:R-:W-:-:S05]  /*58d0*/  HADD2.F32 R32, -RZ, R32.H0_H0 ;  /* 0x20000020ff207230 */ /* 0x000fca0000004100 */
[----:B------:R-:W-:-:S04]  /*58e0*/  FMUL R32, R32, UR23 ;  /* 0x0000001720207c20 */ /* 0x000fc80008400000 */
[----:B------:R-:W-:-:S05]  /*58f0*/  FFMA R32, R225, UR22, R32 ;  /* 0x00000016e1207c23 */ /* 0x000fca0008000020 */
[----:B-1----:R-:W-:Y:S02]  /*5900*/  F2FP.SATFINITE.E4M3.F32.PACK_AB_MERGE_C R33, RZ, R32, RZ ;  /* 0x00000020ff21723e */ /* 0x002fe400048070ff */
[----:B------:R-:W-:-:S03]  /*5910*/  PRMT R32, RZ, 0x7610, R32 ;  /* 0x00007610ff207816 */ /* 0x000fc60000000020 */
[----:B------:R1:W-:Y:S01]  /*5920*/  @!P2 STG.E.U8 desc[UR20][R26.64+0x1], R33 ;  /* 0x000001211a00a986 */ /* 0x0003e2000c101114 */
[----:B------:R-:W-:Y:S05]  /*5930*/  @P4 BRA `(.L_x_42) ;  /* 0x0000000000044947 */ /* 0x000fea0003800000 */
[----:B------:R0:W5:Y:S02]  /*5940*/  LDG.E.U8 R32, desc[UR20][R28.64+0x8] ;  /* 0x000008141c207981 */ /* 0x000164000c1e1100 */
.L_x_42:
[----:B------:R-:W-:Y:S05]  /*5950*/  BSYNC B1 ;  /* 0x0000000000017941 */ /* 0x000fea0003800000 */
.L_x_41:
        /* <DEDUP_REMOVED lines=12> */
.L_x_44:
[----:B------:R-:W-:Y:S05]  /*5a20*/  BSYNC B1 ;  /* 0x0000000000017941 */ /* 0x000fea0003800000 */
.L_x_43:
        /* <DEDUP_REMOVED lines=12> */
.L_x_46:
[----:B------:R-:W-:Y:S05]  /*5af0*/  BSYNC B1 ;  /* 0x0000000000017941 */ /* 0x000fea0003800000 */
.L_x_45:
        /* <DEDUP_REMOVED lines=12> */
.L_x_48:
[----:B------:R-:W-:Y:S05]  /*5bc0*/  BSYNC B1 ;  /* 0x0000000000017941 */ /* 0x000fea0003800000 */
.L_x_47:
        /* <DEDUP_REMOVED lines=12> */
.L_x_50:
[----:B------:R-:W-:Y:S05]  /*5c90*/  BSYNC B1 ;  /* 0x0000000000017941 */ /* 0x000fea0003800000 */
.L_x_49:
        /* <DEDUP_REMOVED lines=12> */
.L_x_52:
[----:B------:R-:W-:Y:S05]  /*5d60*/  BSYNC B1 ;  /* 0x0000000000017941 */ /* 0x000fea0003800000 */
.L_x_51:
        /* <DEDUP_REMOVED lines=12> */
.L_x_54:
[----:B------:R-:W-:Y:S05]  /*5e30*/  BSYNC B1 ;  /* 0x0000000000017941 */ /* 0x000fea0003800000 */
.L_x_53:
        /* <DEDUP_REMOVED lines=12> */
.L_x_56:
[----:B------:R-:W-:Y:S05]  /*5f00*/  BSYNC B1 ;  /* 0x0000000000017941 */ /* 0x000fea0003800000 */
.L_x_55:
        /* <DEDUP_REMOVED lines=12> */
.L_x_58:
[----:B------:R-:W-:Y:S05]  /*5fd0*/  BSYNC B1 ;  /* 0x0000000000017941 */ /* 0x000fea0003800000 */
.L_x_57:
        /* <DEDUP_REMOVED lines=12> */
.L_x_60:
[----:B------:R-:W-:Y:S05]  /*60a0*/  BSYNC B1 ;  /* 0x0000000000017941 */ /* 0x000fea0003800000 */
.L_x_59:
        /* <DEDUP_REMOVED lines=12> */
.L_x_62:
[----:B------:R-:W-:Y:S05]  /*6170*/  BSYNC B1 ;  /* 0x0000000000017941 */ /* 0x000fea0003800000 */
.L_x_61:
        /* <DEDUP_REMOVED lines=12> */
.L_x_64:
[----:B------:R-:W-:Y:S05]  /*6240*/  BSYNC B1 ;  /* 0x0000000000017941 */ /* 0x000fea0003800000 */
.L_x_63:
        /* <DEDUP_REMOVED lines=12> */
.L_x_66:
[----:B------:R-:W-:Y:S05]  /*6310*/  BSYNC B1 ;  /* 0x0000000000017941 */ /* 0x000fea0003800000 */
.L_x_65:
        /* <DEDUP_REMOVED lines=12> */
.L_x_68:
[----:B------:R-:W-:Y:S05]  /*63e0*/  BSYNC B1 ;  /* 0x0000000000017941 */ /* 0x000fea0003800000 */
.L_x_67:
        /* <DEDUP_REMOVED lines=12> */
.L_x_70:
[----:B------:R-:W-:Y:S05]  /*64b0*/  BSYNC B1 ;  /* 0x0000000000017941 */ /* 0x000fea0003800000 */
.L_x_69:
        /* <DEDUP_REMOVED lines=12> */
.L_x_72:
[----:B------:R-:W-:Y:S05]  /*6580*/  BSYNC B1 ;  /* 0x0000000000017941 */ /* 0x000fea0003800000 */
.L_x_71:
        /* <DEDUP_REMOVED lines=12> */
.L_x_74:
[----:B------:R-:W-:Y:S05]  /*6650*/  BSYNC B1 ;  /* 0x0000000000017941 */ /* 0x000fea0003800000 */
.L_x_73:
        /* <DEDUP_REMOVED lines=12> */
.L_x_76:
[----:B------:R-:W-:Y:S05]  /*6720*/  BSYNC B1 ;  /* 0x0000000000017941 */ /* 0x000fea0003800000 */
.L_x_75:
        /* <DEDUP_REMOVED lines=12> */
.L_x_78:
[----:B------:R-:W-:Y:S05]  /*67f0*/  BSYNC B1 ;  /* 0x0000000000017941 */ /* 0x000fea0003800000 */
.L_x_77:
        /* <DEDUP_REMOVED lines=12> */
.L_x_80:
[----:B------:R-:W-:Y:S05]  /*68c0*/  BSYNC B1 ;  /* 0x0000000000017941 */ /* 0x000fea0003800000 */
.L_x_79:
        /* <DEDUP_REMOVED lines=12> */
.L_x_82:
[----:B------:R-:W-:Y:S05]  /*6990*/  BSYNC B1 ;  /* 0x0000000000017941 */ /* 0x000fea0003800000 */
.L_x_81:
        /* <DEDUP_REMOVED lines=12> */
.L_x_84:
[----:B------:R-:W-:Y:S05]  /*6a60*/  BSYNC B1 ;  /* 0x0000000000017941 */ /* 0x000fea0003800000 */
.L_x_83:
        /* <DEDUP_REMOVED lines=12> */
.L_x_86:
[----:B------:R-:W-:Y:S05]  /*6b30*/  BSYNC B1 ;  /* 0x0000000000017941 */ /* 0x000fea0003800000 */
.L_x_85:
        /* <DEDUP_REMOVED lines=12> */
.L_x_88:
[----:B------:R-:W-:Y:S05]  /*6c00*/  BSYNC B1 ;  /* 0x0000000000017941 */ /* 0x000fea0003800000 */
.L_x_87:
        /* <DEDUP_REMOVED lines=12> */
.L_x_90:
[----:B------:R-:W-:Y:S05]  /*6cd0*/  BSYNC B1 ;  /* 0x0000000000017941 */ /* 0x000fea0003800000 */
.L_x_89:
        /* <DEDUP_REMOVED lines=12> */
.L_x_92:
[----:B------:R-:W-:Y:S05]  /*6da0*/  BSYNC B1 ;  /* 0x0000000000017941 */ /* 0x000fea0003800000 */
.L_x_91:
        /* <DEDUP_REMOVED lines=12> */
.L_x_94:
[----:B------:R-:W-:Y:S05]  /*6e70*/  BSYNC B1 ;  /* 0x0000000000017941 */ /* 0x000fea0003800000 */
.L_x_93:
        /* <DEDUP_REMOVED lines=12> */
.L_x_96:
[----:B------:R-:W-:Y:S05]  /*6f40*/  BSYNC B1 ;  /* 0x0000000000017941 */ /* 0x000fea0003800000 */
.L_x_95:
        /* <DEDUP_REMOVED lines=12> */
.L_x_98:
[----:B------:R-:W-:Y:S05]  /*7010*/  BSYNC B1 ;  /* 0x0000000000017941 */ /* 0x000fea0003800000 */
.L_x_97:
        /* <DEDUP_REMOVED lines=12> */
.L_x_100:
[----:B------:R-:W-:Y:S05]  /*70e0*/  BSYNC B1 ;  /* 0x0000000000017941 */ /* 0x000fea0003800000 */
.L_x_99:
        /* <DEDUP_REMOVED lines=12> */
.L_x_102:
[----:B------:R-:W-:Y:S05]  /*71b0*/  BSYNC B1 ;  /* 0x0000000000017941 */ /* 0x000fea0003800000 */
.L_x_101:
        /* <DEDUP_REMOVED lines=12> */
.L_x_104:
[----:B------:R-:W-:Y:S05]  /*7280*/  BSYNC B1 ;  /* 0x0000000000017941 */ /* 0x000fea0003800000 */
.L_x_103:
        /* <DEDUP_REMOVED lines=12> */
.L_x_106:
[----:B------:R-:W-:Y:S05]  /*7350*/  BSYNC B1 ;  /* 0x0000000000017941 */ /* 0x000fea0003800000 */
.L_x_105:
        /* <DEDUP_REMOVED lines=12> */
.L_x_108:
[----:B------:R-:W-:Y:S05]  /*7420*/  BSYNC B1 ;  /* 0x0000000000017941 */ /* 0x000fea0003800000 */
.L_x_107:
        /* <DEDUP_REMOVED lines=12> */
.L_x_110:
[----:B------:R-:W-:Y:S05]  /*74f0*/  BSYNC B1 ;  /* 0x0000000000017941 */ /* 0x000fea0003800000 */
.L_x_109:
        /* <DEDUP_REMOVED lines=12> */
.L_x_112:
[----:B------:R-:W-:Y:S05]  /*75c0*/  BSYNC B1 ;  /* 0x0000000000017941 */ /* 0x000fea0003800000 */
.L_x_111:
        /* <DEDUP_REMOVED lines=12> */
.L_x_114:
[----:B------:R-:W-:Y:S05]  /*7690*/  BSYNC B1 ;  /* 0x0000000000017941 */ /* 0x000fea0003800000 */
.L_x_113:
        /* <DEDUP_REMOVED lines=12> */
.L_x_116:
[----:B------:R-:W-:Y:S05]  /*7760*/  BSYNC B1 ;  /* 0x0000000000017941 */ /* 0x000fea0003800000 */
.L_x_115:
        /* <DEDUP_REMOVED lines=12> */
.L_x_118:
[----:B------:R-:W-:Y:S05]  /*7830*/  BSYNC B1 ;  /* 0x0000000000017941 */ /* 0x000fea0003800000 */
.L_x_117:
        /* <DEDUP_REMOVED lines=12> */
.L_x_120:
[----:B------:R-:W-:Y:S05]  /*7900*/  BSYNC B1 ;  /* 0x0000000000017941 */ /* 0x000fea0003800000 */
.L_x_119:
        /* <DEDUP_REMOVED lines=12> */
.L_x_122:
[----:B------:R-:W-:Y:S05]  /*79d0*/  BSYNC B1 ;  /* 0x0000000000017941 */ /* 0x000fea0003800000 */
.L_x_121:
        /* <DEDUP_REMOVED lines=12> */
.L_x_124:
[----:B------:R-:W-:Y:S05]  /*7aa0*/  BSYNC B1 ;  /* 0x0000000000017941 */ /* 0x000fea0003800000 */
.L_x_123:
        /* <DEDUP_REMOVED lines=12> */
.L_x_126:
[----:B------:R-:W-:Y:S05]  /*7b70*/  BSYNC B1 ;  /* 0x0000000000017941 */ /* 0x000fea0003800000 */
.L_x_125:
        /* <DEDUP_REMOVED lines=12> */
.L_x_128:
[----:B------:R-:W-:Y:S05]  /*7c40*/  BSYNC B1 ;  /* 0x0000000000017941 */ /* 0x000fea0003800000 */
.L_x_127:
        /* <DEDUP_REMOVED lines=12> */
.L_x_130:
[----:B------:R-:W-:Y:S05]  /*7d10*/  BSYNC B1 ;  /* 0x0000000000017941 */ /* 0x000fea0003800000 */
.L_x_129:
        /* <DEDUP_REMOVED lines=12> */
.L_x_132:
[----:B------:R-:W-:Y:S05]  /*7de0*/  BSYNC B1 ;  /* 0x0000000000017941 */ /* 0x000fea0003800000 */
.L_x_131:
        /* <DEDUP_REMOVED lines=12> */
.L_x_134:
[----:B------:R-:W-:Y:S05]  /*7eb0*/  BSYNC B1 ;  /* 0x0000000000017941 */ /* 0x000fea0003800000 */
.L_x_133:
        /* <DEDUP_REMOVED lines=12> */
.L_x_136:
[----:B------:R-:W-:Y:S05]  /*7f80*/  BSYNC B1 ;  /* 0x0000000000017941 */ /* 0x000fea0003800000 */
.L_x_135:
        /* <DEDUP_REMOVED lines=12> */
.L_x_138:
[----:B------:R-:W-:Y:S05]  /*8050*/  BSYNC B1 ;  /* 0x0000000000017941 */ /* 0x000fea0003800000 */
.L_x_137:
        /* <DEDUP_REMOVED lines=12> */
.L_x_140:
[----:B------:R-:W-:Y:S05]  /*8120*/  BSYNC B1 ;  /* 0x0000000000017941 */ /* 0x000fea0003800000 */
.L_x_139:
        /* <DEDUP_REMOVED lines=12> */
.L_x_142:
[----:B------:R-:W-:Y:S05]  /*81f0*/  BSYNC B1 ;  /* 0x0000000000017941 */ /* 0x000fea0003800000 */
.L_x_141:
        /* <DEDUP_REMOVED lines=12> */
.L_x_144:
[----:B------:R-:W-:Y:S05]  /*82c0*/  BSYNC B1 ;  /* 0x0000000000017941 */ /* 0x000fea0003800000 */
.L_x_143:
        /* <DEDUP_REMOVED lines=12> */
.L_x_146:
[----:B------:R-:W-:Y:S05]  /*8390*/  BSYNC B1 ;  /* 0x0000000000017941 */ /* 0x000fea0003800000 */
.L_x_145:
        /* <DEDUP_REMOVED lines=12> */
.L_x_148:
[----:B------:R-:W-:Y:S05]  /*8460*/  BSYNC B1 ;  /* 0x0000000000017941 */ /* 0x000fea0003800000 */
.L_x_147:
        /* <DEDUP_REMOVED lines=12> */
.L_x_150:
[----:B------:R-:W-:Y:S05]  /*8530*/  BSYNC B1 ;  /* 0x0000000000017941 */ /* 0x000fea0003800000 */
.L_x_149:
        /* <DEDUP_REMOVED lines=12> */
.L_x_152:
[----:B------:R-:W-:Y:S05]  /*8600*/  BSYNC B1 ;  /* 0x0000000000017941 */ /* 0x000fea0003800000 */
.L_x_151:
        /* <DEDUP_REMOVED lines=12> */
.L_x_154:
[----:B------:R-:W-:Y:S05]  /*86d0*/  BSYNC B1 ;  /* 0x0000000000017941 */ /* 0x000fea0003800000 */
.L_x_153:
        /* <DEDUP_REMOVED lines=12> */
.L_x_156:
[----:B------:R-:W-:Y:S05]  /*87a0*/  BSYNC B1 ;  /* 0x0000000000017941 */ /* 0x000fea0003800000 */
.L_x_155:
        /* <DEDUP_REMOVED lines=12> */
.L_x_158:
[----:B------:R-:W-:Y:S05]  /*8870*/  BSYNC B1 ;  /* 0x0000000000017941 */ /* 0x000fea0003800000 */
.L_x_157:
        /* <DEDUP_REMOVED lines=12> */
.L_x_160:
[----:B------:R-:W-:Y:S05]  /*8940*/  BSYNC B1 ;  /* 0x0000000000017941 */ /* 0x000fea0003800000 */
.L_x_159:
        /* <DEDUP_REMOVED lines=12> */
.L_x_162:
[----:B------:R-:W-:Y:S05]  /*8a10*/  BSYNC B1 ;  /* 0x0000000000017941 */ /* 0x000fea0003800000 */
.L_x_161:
        /* <DEDUP_REMOVED lines=12> */
.L_x_164:
[----:B------:R-:W-:Y:S05]  /*8ae0*/  BSYNC B1 ;  /* 0x0000000000017941 */ /* 0x000fea0003800000 */
.L_x_163:
        /* <DEDUP_REMOVED lines=12> */
.L_x_166:
[----:B------:R-:W-:Y:S05]  /*8bb0*/  BSYNC B1 ;  /* 0x0000000000017941 */ /* 0x000fea0003800000 */
.L_x_165:
        /* <DEDUP_REMOVED lines=12> */
.L_x_168:
[----:B------:R-:W-:Y:S05]  /*8c80*/  BSYNC B1 ;  /* 0x0000000000017941 */ /* 0x000fea0003800000 */
.L_x_167:
        /* <DEDUP_REMOVED lines=12> */
.L_x_170:
[----:B------:R-:W-:Y:S05]  /*8d50*/  BSYNC B1 ;  /* 0x0000000000017941 */ /* 0x000fea0003800000 */
.L_x_169:
        /* <DEDUP_REMOVED lines=12> */
.L_x_172:
[----:B------:R-:W-:Y:S05]  /*8e20*/  BSYNC B1 ;  /* 0x0000000000017941 */ /* 0x000fea0003800000 */
.L_x_171:
        /* <DEDUP_REMOVED lines=12> */
.L_x_174:
[----:B------:R-:W-:Y:S05]  /*8ef0*/  BSYNC B1 ;  /* 0x0000000000017941 */ /* 0x000fea0003800000 */
.L_x_173:
        /* <DEDUP_REMOVED lines=12> */
.L_x_176:
[----:B------:R-:W-:Y:S05]  /*8fc0*/  BSYNC B1 ;  /* 0x0000000000017941 */ /* 0x000fea0003800000 */
.L_x_175:
        /* <DEDUP_REMOVED lines=12> */
.L_x_178:
[----:B------:R-:W-:Y:S05]  /*9090*/  BSYNC B1 ;  /* 0x0000000000017941 */ /* 0x000fea0003800000 */
.L_x_177:
        /* <DEDUP_REMOVED lines=12> */
.L_x_180:
[----:B------:R-:W-:Y:S05]  /*9160*/  BSYNC B1 ;  /* 0x0000000000017941 */ /* 0x000fea0003800000 */
.L_x_179:
        /* <DEDUP_REMOVED lines=12> */
.L_x_182:
[----:B------:R-:W-:Y:S05]  /*9230*/  BSYNC B1 ;  /* 0x0000000000017941 */ /* 0x000fea0003800000 */
.L_x_181:
        /* <DEDUP_REMOVED lines=12> */
.L_x_184:
[----:B------:R-:W-:Y:S05]  /*9300*/  BSYNC B1 ;  /* 0x0000000000017941 */ /* 0x000fea0003800000 */
.L_x_183:
        /* <DEDUP_REMOVED lines=12> */
.L_x_186:
[----:B------:R-:W-:Y:S05]  /*93d0*/  BSYNC B1 ;  /* 0x0000000000017941 */ /* 0x000fea0003800000 */
.L_x_185:
        /* <DEDUP_REMOVED lines=12> */
.L_x_188:
[----:B------:R-:W-:Y:S05]  /*94a0*/  BSYNC B1 ;  /* 0x0000000000017941 */ /* 0x000fea0003800000 */
.L_x_187:
[----:B-----5:R-:W-:Y:S01]  /*94b0*/  LOP3.LUT R32, R32, 0xff, RZ, 0xc0, !PT ;  /* 0x000000ff20207812 */ /* 0x020fe200078ec0ff */
[----:B------:R-:W-:Y:S01]  /*94c0*/  BSSY B1, `(.L_x_189) ;  /* 0x000000b000017945 */ /* 0x000fe20003800000 */
[----:B------:R-:W-:Y:S02]  /*94d0*/  ISETP.LT.OR P4, PT, R35, 0x99, !P1 ;  /* 0x000000992300780c */ /* 0x000fe40004f81670 */
[----:B------:R-:W-:-:S05]  /*94e0*/  F2FP.F16.E4M3.UNPACK_B R32, R32 ;  /* 0x00000020ff20723e */ /* 0x000fca00020006ff */
[----:B------:R-:W-:-:S05]  /*94f0*/  HADD2.F32 R32, -RZ, R32.H0_H0 ;  /* 0x20000020ff207230 */ /* 0x000fca0000004100 */
[----:B------:R-:W-:-:S04]  /*9500*/  FMUL R32, R32, UR23 ;  /* 0x0000001720207c20 */ /* 0x000fc80008400000 */
[----:B------:R-:W-:Y:S01]  /*9510*/  FFMA R32, R23, UR22, R32 ;  /* 0x0000001617207c23 */ /* 0x000fe20008000020 */
[----:B------:R-:W-:-:S04]  /*9520*/  PRMT R23, RZ, 0x7610, R23 ;  /* 0x00007610ff177816 */ /* 0x000fc80000000017 */
[----:B-1----:R-:W-:-:S05]  /*9530*/  F2FP.SATFINITE.E4M3.F32.PACK_AB_MERGE_C R33, RZ, R32, RZ ;  /* 0x00000020ff21723e */ /* 0x002fca00048070ff */
[----:B------:R1:W-:Y:S01]  /*9540*/  @!P2 STG.E.U8 desc[UR20][R24.64+0x99], R33 ;  /* 0x000099211800a986 */ /* 0x0003e2000c101114 */
[----:B------:R-:W-:Y:S05]  /*9550*/  @P4 BRA `(.L_x_190) ;  /* 0x0000000000044947 */ /* 0x000fea0003800000 */
[----:B------:R0:W5:Y:S02]  /*9560*/  LDG.E.U8 R23, desc[UR20][R30.64+0x98] ;  /* 0x000098141e177981 */ /* 0x000164000c1e1100 */
.L_x_190:
[----:B------:R-:W-:Y:S05]  /*9570*/  BSYNC B1 ;  /* 0x0000000000017941 */ /* 0x000fea0003800000 */
.L_x_189:
        /* <DEDUP_REMOVED lines=8> */
[----:B------:R-:W-:-:S05]  /*9600*/  F2FP.SATFINITE.E4M3.F32.PACK_AB_MERGE_C R23, RZ, R23, RZ ;  /* 0x00000017ff17723e */ /* 0x000fca00048070ff */
[----:B------:R0:W-:Y:S01]  /*9610*/  @!P4 STG.E.U8 desc[UR20][R26.64+0x98], R23 ;  /* 0x000098171a00c986 */ /* 0x0001e2000c101114 */
[----:B------:R-:W-:Y:S05]  /*9620*/  @P2 BRA `(.L_x_192) ;  /* 0x0000000000042947 */ /* 0x000fea0003800000 */
[----:B------:R0:W5:Y:S02]  /*9630*/  LDG.E.U8 R22, desc[UR20][R30.64+0x99] ;  /* 0x000099141e167981 */ /* 0x000164000c1e1100 */
.L_x_192:
[----:B------:R-:W-:Y:S05]  /*9640*/  BSYNC B1 ;  /* 0x0000000000017941 */ /* 0x000fea0003800000 */
.L_x_191:
        /* <DEDUP_REMOVED lines=8> */
[----:B0-----:R-:W-:-:S05]  /*96d0*/  F2FP.SATFINITE.E4M3.F32.PACK_AB_MERGE_C R23, RZ, R22, RZ ;  /* 0x00000016ff17723e */ /* 0x001fca00048070ff */
[----:B------:R0:W-:Y:S01]  /*96e0*/  @!P2 STG.E.U8 desc[UR20][R26.64+0x99], R23 ;  /* 0x000099171a00a986 */ /* 0x0001e2000c101114 */
[----:B------:R-:W-:Y:S05]  /*96f0*/  @P4 BRA `(.L_x_194) ;  /* 0x0000000000044947 */ /* 0x000fea0003800000 */
[----:B------:R0:W5:Y:S02]  /*9700*/  LDG.E.U8 R21, desc[UR20][R28.64+0xa0] ;  /* 0x0000a0141c157981 */ /* 0x000164000c1e1100 */
.L_x_194:
[----:B------:R-:W-:Y:S05]  /*9710*/  BSYNC B1 ;  /* 0x0000000000017941 */ /* 0x000fea0003800000 */
.L_x_193:
        /* <DEDUP_REMOVED lines=12> */
.L_x_196:
[----:B------:R-:W-:Y:S05]  /*97e0*/  BSYNC B1 ;  /* 0x0000000000017941 */ /* 0x000fea0003800000 */
.L_x_195:
        /* <DEDUP_REMOVED lines=12> */
.L_x_198:
[----:B------:R-:W-:Y:S05]  /*98b0*/  BSYNC B1 ;  /* 0x0000000000017941 */ /* 0x000fea0003800000 */
.L_x_197:
        /* <DEDUP_REMOVED lines=12> */
.L_x_200:
[----:B------:R-:W-:Y:S05]  /*9980*/  BSYNC B1 ;  /* 0x0000000000017941 */ /* 0x000fea0003800000 */
.L_x_199:
        /* <DEDUP_REMOVED lines=12> */
.L_x_202:
[----:B------:R-:W-:Y:S05]  /*9a50*/  BSYNC B1 ;  /* 0x0000000000017941 */ /* 0x000fea0003800000 */
.L_x_201:
        /* <DEDUP_REMOVED lines=12> */
.L_x_204:
[----:B------:R-:W-:Y:S05]  /*9b20*/  BSYNC B1 ;  /* 0x0000000000017941 */ /* 0x000fea0003800000 */
.L_x_203:
        /* <DEDUP_REMOVED lines=12> */
.L_x_206:
[----:B------:R-:W-:Y:S05]  /*9bf0*/  BSYNC B1 ;  /* 0x0000000000017941 */ /* 0x000fea0003800000 */
.L_x_205:
        /* <DEDUP_REMOVED lines=12> */
.L_x_208:
[----:B------:R-:W-:Y:S05]  /*9cc0*/  BSYNC B1 ;  /* 0x0000000000017941 */ /* 0x000fea0003800000 */
.L_x_207:
        /* <DEDUP_REMOVED lines=12> */
.L_x_210:
[----:B------:R-:W-:Y:S05]  /*9d90*/  BSYNC B1 ;  /* 0x0000000000017941 */ /* 0x000fea0003800000 */
.L_x_209:
        /* <DEDUP_REMOVED lines=12> */
.L_x_212:
[----:B------:R-:W-:Y:S05]  /*9e60*/  BSYNC B1 ;  /* 0x0000000000017941 */ /* 0x000fea0003800000 */
.L_x_211:
        /* <DEDUP_REMOVED lines=12> */
.L_x_214:
[----:B------:R-:W-:Y:S05]  /*9f30*/  BSYNC B1 ;  /* 0x0000000000017941 */ /* 0x000fea0003800000 */
.L_x_213:
        /* <DEDUP_REMOVED lines=12> */
.L_x_216:
[----:B------:R-:W-:Y:S05]  /*a000*/  BSYNC B1 ;  /* 0x0000000000017941 */ /* 0x000fea0003800000 */
.L_x_215:
        /* <DEDUP_REMOVED lines=12> */
.L_x_218:
[----:B------:R-:W-:Y:S05]  /*a0d0*/  BSYNC B1 ;  /* 0x0000000000017941 */ /* 0x000fea0003800000 */
.L_x_217:
        /* <DEDUP_REMOVED lines=12> */
.L_x_220:
[----:B------:R-:W-:Y:S05]  /*a1a0*/  BSYNC B1 ;  /* 0x0000000000017941 */ /* 0x000fea0003800000 */
.L_x_219:
        /* <DEDUP_REMOVED lines=12> */
.L_x_222:
[----:B------:R-:W-:Y:S05]  /*a270*/  BSYNC B1 ;  /* 0x0000000000017941 */ /* 0x000fea0003800000 */
.L_x_221:
        /* <DEDUP_REMOVED lines=12> */
.L_x_224:
[----:B------:R-:W-:Y:S05]  /*a340*/  BSYNC B1 ;  /* 0x0000000000017941 */ /* 0x000fea0003800000 */
.L_x_223:
        /* <DEDUP_REMOVED lines=12> */
.L_x_226:
[----:B------:R-:W-:Y:S05]  /*a410*/  BSYNC B1 ;  /* 0x0000000000017941 */ /* 0x000fea0003800000 */
.L_x_225:
        /* <DEDUP_REMOVED lines=12> */
.L_x_228:
[----:B------:R-:W-:Y:S05]  /*a4e0*/  BSYNC B1 ;  /* 0x0000000000017941 */ /* 0x000fea0003800000 */
.L_x_227:
        /* <DEDUP_REMOVED lines=12> */
.L_x_230:
[----:B------:R-:W-:Y:S05]  /*a5b0*/  BSYNC B1 ;  /* 0x0000000000017941 */ /* 0x000fea0003800000 */
.L_x_229:
        /* <DEDUP_REMOVED lines=12> */
.L_x_232:
[----:B------:R-:W-:Y:S05]  /*a680*/  BSYNC B1 ;  /* 0x0000000000017941 */ /* 0x000fea0003800000 */
.L_x_231:
[----:B-----5:R-:W-:Y:S01]  /*a690*/  LOP3.LUT R2, R2, 0xff, RZ, 0xc0, !PT ;  /* 0x000000ff02027812 */ /* 0x020fe200078ec0ff */
[----:B------:R-:W-:Y:S01]  /*a6a0*/  BSSY B1, `(.L_x_233) ;  /* 0x000000b000017945 */ /* 0x000fe20003800000 */
[----:B------:R-:W-:Y:S02]  /*a6b0*/  ISETP.LT.OR P4, PT, R35, 0xc9, !P0 ;  /* 0x000000c92300780c */ /* 0x000fe40004781670 */
[----:B------:R-:W-:-:S05]  /*a6c0*/  F2FP.F16.E4M3.UNPACK_B R2, R2 ;  /* 0x00000002ff02723e */ /* 0x000fca00020006ff */
[----:B------:R-:W-:-:S05]  /*a6d0*/  HADD2.F32 R2, -RZ, R2.H0_H0 ;  /* 0x20000002ff027230 */ /* 0x000fca0000004100 */
[----:B0-----:R-:W-:-:S04]  /*a6e0*/  FMUL R3, R2, UR23 ;  /* 0x0000001702037c20 */ /* 0x001fc80008400000 */
[----:B------:R-:W-:Y:S01]  /*a6f0*/  FFMA R3, R0, UR22, R3 ;  /* 0x0000001600037c23 */ /* 0x000fe20008000003 */
[----:B------:R-:W-:-:S04]  /*a700*/  PRMT R0, RZ, 0x7610, R0 ;  /* 0x00007610ff007816 */ /* 0x000fc80000000000 */
[----:B------:R-:W-:-:S05]  /*a710*/  F2FP.SATFINITE.E4M3.F32.PACK_AB_MERGE_C R3, RZ, R3, RZ ;  /* 0x00000003ff03723e */ /* 0x000fca00048070ff */
[----:B------:R0:W-:Y:S01]  /*a720*/  @!P2 STG.E.U8 desc[UR20][R26.64+0xc1], R3 ;  /* 0x0000c1031a00a986 */ /* 0x0001e2000c101114 */
[----:B------:R-:W-:Y:S05]  /*a730*/  @P4 BRA `(.L_x_234) ;  /* 0x0000000000044947 */ /* 0x000fea0003800000 */
[----:B------:R0:W5:Y:S02]  /*a740*/  LDG.E.U8 R0, desc[UR20][R28.64+0xc8] ;  /* 0x0000c8141c007981 */ /* 0x000164000c1e1100 */
.L_x_234:
[----:B------:R-:W-:Y:S05]  /*a750*/  BSYNC B1 ;  /* 0x0000000000017941 */ /* 0x000fea0003800000 */
.L_x_233:
[----:B------:R-:W2:Y:S01]  /*a760*/  LDL.LU R2, [R1] ;  /* 0x0000000001027983 */ /* 0x000ea20000300800 */
[----:B-----5:R-:W-:Y:S01]  /*a770*/  LOP3.LUT R0, R0, 0xff, RZ, 0xc0, !PT ;  /* 0x000000ff00007812 */ /* 0x020fe200078ec0ff */
[----:B------:R-:W-:Y:S01]  /*a780*/  BSSY B1, `(.L_x_235) ;  /* 0x000000b000017945 */ /* 0x000fe20003800000 */
[----:B------:R-:W-:Y:S02]  /*a790*/  ISETP.LT.OR P2, PT, R35, 0xca, !P0 ;  /* 0x000000ca2300780c */ /* 0x000fe40004741670 */
[----:B------:R-:W-:-:S05]  /*a7a0*/  F2FP.F16.E4M3.UNPACK_B R0, R0 ;  /* 0x00000000ff00723e */ /* 0x000fca00020006ff */
[----:B------:R-:W-:-:S05]  /*a7b0*/  HADD2.F32 R0, -RZ, R0.H0_H0 ;  /* 0x20000000ff007230 */ /* 0x000fca0000004100 */
[----:B------:R-:W-:-:S04]  /*a7c0*/  FMUL R0, R0, UR23 ;  /* 0x0000001700007c20 */ /* 0x000fc80008400000 */
[----:B--2---:R-:W-:-:S05]  /*a7d0*/  FFMA R0, R2, UR22, R0 ;  /* 0x0000001602007c23 */ /* 0x004fca0008000000 */
[----:B0-----:R-:W-:Y:S02]  /*a7e0*/  F2FP.SATFINITE.E4M3.F32.PACK_AB_MERGE_C R3, RZ, R0, RZ ;  /* 0x00000000ff03723e */ /* 0x001fe400048070ff */
[----:B------:R-:W-:-:S03]  /*a7f0*/  PRMT R0, RZ, 0x7610, R0 ;  /* 0x00007610ff007816 */ /* 0x000fc60000000000 */
[----:B------:R0:W-:Y:S01]  /*a800*/  @!P4 STG.E.U8 desc[UR20][R24.64+0xc8], R3 ;  /* 0x0000c8031800c986 */ /* 0x0001e2000c101114 */
[----:B------:R-:W-:Y:S05]  /*a810*/  @P2 BRA `(.L_x_236) ;  /* 0x0000000000042947 */ /* 0x000fea0003800000 */
[----:B------:R2:W5:Y:S02]  /*a820*/  LDG.E.U8 R0, desc[UR20][R28.64+0xc9] ;  /* 0x0000c9141c007981 */ /* 0x000564000c1e1100 */
.L_x_236:
[----:B------:R-:W-:Y:S05]  /*a830*/  BSYNC B1 ;  /* 0x0000000000017941 */ /* 0x000fea0003800000 */
.L_x_235:
[----:B------:R-:W3:Y:S01]  /*a840*/  LDL.LU R2, [R1+0x4] ;  /* 0x0000040001027983 */ /* 0x000ee20000300800 */
[----:B-----5:R-:W-:Y:S01]  /*a850*/  LOP3.LUT R0, R0, 0xff, RZ, 0xc0, !PT ;  /* 0x000000ff00007812 */ /* 0x020fe200078ec0ff */
[----:B------:R-:W-:Y:S01]  /*a860*/  BSSY B1, `(.L_x_237) ;  /* 0x000000b000017945 */ /* 0x000fe20003800000 */
[----:B------:R-:W-:Y:S02]  /*a870*/  ISETP.LT.OR P4, PT, R35, 0xc9, !P1 ;  /* 0x000000c92300780c */ /* 0x000fe40004f81670 */
[----:B------:R-:W-:-:S05]  /*a880*/  F2FP.F16.E4M3.UNPACK_B R0, R0 ;  /* 0x00000000ff00723e */ /* 0x000fca00020006ff */
[----:B------:R-:W-:-:S05]  /*a890*/  HADD2.F32 R0, -RZ, R0.H0_H0 ;  /* 0x20000000ff007230 */ /* 0x000fca0000004100 */
[----:B------:R-:W-:-:S04]  /*a8a0*/  FMUL R0, R0, UR23 ;  /* 0x0000001700007c20 */ /* 0x000fc80008400000 */
[----:B---3--:R-:W-:-:S05]  /*a8b0*/  FFMA R0, R2, UR22, R0 ;  /* 0x0000001602007c23 */ /* 0x008fca0008000000 */
[----:B0-----:R-:W-:Y:S02]  /*a8c0*/  F2FP.SATFINITE.E4M3.F32.PACK_AB_MERGE_C R3, RZ, R0, RZ ;  /* 0x00000000ff03723e */ /* 0x001fe400048070ff */
[----:B------:R-:W-:-:S03]  /*a8d0*/  PRMT R0, RZ, 0x7610, R0 ;  /* 0x00007610ff007816 */ /* 0x000fc60000000000 */
[----:B------:R0:W-:Y:S01]  /*a8e0*/  @!P2 STG.E.U8 desc[UR20][R24.64+0xc9], R3 ;  /* 0x0000c9031800a986 */ /* 0x0001e2000c101114 */
[----:B------:R-:W-:Y:S05]  /*a8f0*/  @P4 BRA `(.L_x_238) ;  /* 0x0000000000044947 */ /* 0x000fea0003800000 */
[----:B------:R3:W5:Y:S02]  /*a900*/  LDG.E.U8 R0, desc[UR20][R30.64+0xc8] ;  /* 0x0000c8141e007981 */ /* 0x000764000c1e1100 */
.L_x_238:
[----:B------:R-:W-:Y:S05]  /*a910*/  BSYNC B1 ;  /* 0x0000000000017941 */ /* 0x000fea0003800000 */
.L_x_237:
[----:B------:R-:W2:Y:S01]  /*a920*/  LDL.LU R2, [R1+0x8] ;  /* 0x0000080001027983 */ /* 0x000ea20000300800 */
        /* <DEDUP_REMOVED lines=12> */
.L_x_240:
[----:B------:R-:W-:Y:S05]  /*a9f0*/  BSYNC B1 ;  /* 0x0000000000017941 */ /* 0x000fea0003800000 */
.L_x_239:
        /* <DEDUP_REMOVED lines=13> */
.L_x_242:
[----:B------:R-:W-:Y:S05]  /*aad0*/  BSYNC B1 ;  /* 0x0000000000017941 */ /* 0x000fea0003800000 */
.L_x_241:
        /* <DEDUP_REMOVED lines=13> */
.L_x_244:
[----:B------:R-:W-:Y:S05]  /*abb0*/  BSYNC B1 ;  /* 0x0000000000017941 */ /* 0x000fea0003800000 */
.L_x_243:
        /* <DEDUP_REMOVED lines=13> */
.L_x_246:
[----:B------:R-:W-:Y:S05]  /*ac90*/  BSYNC B1 ;  /* 0x0000000000017941 */ /* 0x000fea0003800000 */
.L_x_245:
        /* <DEDUP_REMOVED lines=13> */
.L_x_248:
[----:B------:R-:W-:Y:S05]  /*ad70*/  BSYNC B1 ;  /* 0x0000000000017941 */ /* 0x000fea0003800000 */
.L_x_247:
        /* <DEDUP_REMOVED lines=13> */
.L_x_250:
[----:B------:R-:W-:Y:S05]  /*ae50*/  BSYNC B1 ;  /* 0x0000000000017941 */ /* 0x000fea0003800000 */
.L_x_249:
        /* <DEDUP_REMOVED lines=13> */
.L_x_252:
[----:B------:R-:W-:Y:S05]  /*af30*/  BSYNC B1 ;  /* 0x0000000000017941 */ /* 0x000fea0003800000 */
.L_x_251:
        /* <DEDUP_REMOVED lines=13> */
.L_x_254:
[----:B------:R-:W-:Y:S05]  /*b010*/  BSYNC B1 ;  /* 0x0000000000017941 */ /* 0x000fea0003800000 */
.L_x_253:
        /* <DEDUP_REMOVED lines=13> */
.L_x_256:
[----:B------:R-:W-:Y:S05]  /*b0f0*/  BSYNC B1 ;  /* 0x0000000000017941 */ /* 0x000fea0003800000 */
.L_x_255:
        /* <DEDUP_REMOVED lines=13> */
.L_x_258:
[----:B------:R-:W-:Y:S05]  /*b1d0*/  BSYNC B1 ;  /* 0x0000000000017941 */ /* 0x000fea0003800000 */
.L_x_257:
        /* <DEDUP_REMOVED lines=13> */
.L_x_260:
[----:B------:R-:W-:Y:S05]  /*b2b0*/  BSYNC B1 ;  /* 0x0000000000017941 */ /* 0x000fea0003800000 */
.L_x_259:
        /* <DEDUP_REMOVED lines=13> */
.L_x_262:
[----:B------:R-:W-:Y:S05]  /*b390*/  BSYNC B1 ;  /* 0x0000000000017941 */ /* 0x000fea0003800000 */
.L_x_261:
        /* <DEDUP_REMOVED lines=13> */
.L_x_264:
[----:B------:R-:W-:Y:S05]  /*b470*/  BSYNC B1 ;  /* 0x0000000000017941 */ /* 0x000fea0003800000 */
.L_x_263:
        /* <DEDUP_REMOVED lines=13> */
.L_x_266:
[----:B------:R-:W-:Y:S05]  /*b550*/  BSYNC B1 ;  /* 0x0000000000017941 */ /* 0x000fea0003800000 */
.L_x_265:
        /* <DEDUP_REMOVED lines=13> */
.L_x_268:
[----:B------:R-:W-:Y:S05]  /*b630*/  BSYNC B1 ;  /* 0x0000000000017941 */ /* 0x000fea0003800000 */
.L_x_267:
        /* <DEDUP_REMOVED lines=13> */
.L_x_270:
[----:B------:R-:W-:Y:S05]  /*b710*/  BSYNC B1 ;  /* 0x0000000000017941 */ /* 0x000fea0003800000 */
.L_x_269:
        /* <DEDUP_REMOVED lines=13> */
.L_x_272:
[----:B------:R-:W-:Y:S05]  /*b7f0*/  BSYNC B1 ;  /* 0x0000000000017941 */ /* 0x000fea0003800000 */
.L_x_271:
        /* <DEDUP_REMOVED lines=13> */
.L_x_274:
[----:B------:R-:W-:Y:S05]  /*b8d0*/  BSYNC B1 ;  /* 0x0000000000017941 */ /* 0x000fea0003800000 */
.L_x_273:
        /* <DEDUP_REMOVED lines=13> */
.L_x_276:
[----:B------:R-:W-:Y:S05]  /*b9b0*/  BSYNC B1 ;  /* 0x0000000000017941 */ /* 0x000fea0003800000 */
.L_x_275:
        /* <DEDUP_REMOVED lines=13> */
.L_x_278:
[----:B------:R-:W-:Y:S05]  /*ba90*/  BSYNC B1 ;  /* 0x0000000000017941 */ /* 0x000fea0003800000 */
.L_x_277:
        /* <DEDUP_REMOVED lines=13> */
.L_x_280:
[----:B------:R-:W-:Y:S05]  /*bb70*/  BSYNC B1 ;  /* 0x0000000000017941 */ /* 0x000fea0003800000 */
.L_x_279:
        /* <DEDUP_REMOVED lines=13> */
.L_x_282:
[----:B------:R-:W-:Y:S05]  /*bc50*/  BSYNC B1 ;  /* 0x0000000000017941 */ /* 0x000fea0003800000 */
.L_x_281:
        /* <DEDUP_REMOVED lines=13> */
.L_x_284:
[----:B------:R-:W-:Y:S05]  /*bd30*/  BSYNC B1 ;  /* 0x0000000000017941 */ /* 0x000fea0003800000 */
.L_x_283:
        /* <DEDUP_REMOVED lines=13> */
.L_x_286:
[----:B------:R-:W-:Y:S05]  /*be10*/  BSYNC B1 ;  /* 0x0000000000017941 */ /* 0x000fea0003800000 */
.L_x_285:
        /* <DEDUP_REMOVED lines=13> */
.L_x_288:
[----:B------:R-:W-:Y:S05]  /*bef0*/  BSYNC B1 ;  /* 0x0000000000017941 */ /* 0x000fea0003800000 */
.L_x_287:
[----:B------:R-:W-:Y:S05]  /*bf00*/  @P1 BRA `(.L_x_289) ;  /* 0x00000020009c1947 */ /* 0x000fea0003800000 */
[----:B------:R-:W2:Y:S01]  /*bf10*/  LDL.LU R2, [R1+0x6c] ;  /* 0x00006c0001027983 */ /* 0x000ea20000300800 */
[----:B-----5:R-:W-:-:S04]  /*bf20*/  LOP3.LUT R0, R0, 0xff, RZ, 0xc0, !PT ;  /* 0x000000ff00007812 */ /* 0x020fc800078ec0ff */
[----:B------:R-:W-:-:S05]  /*bf30*/  F2FP.F16.E4M3.UNPACK_B R0, R0 ;  /* 0x00000000ff00723e */ /* 0x000fca00020006ff */
[----:B------:R-:W-:-:S05]  /*bf40*/  HADD2.F32 R0, -RZ, R0.H0_H0 ;  /* 0x20000000ff007230 */ /* 0x000fca0000004100 */
[----:B------:R-:W-:-:S04]  /*bf50*/  FMUL R0, R0, UR23 ;  /* 0x0000001700007c20 */ /* 0x000fc80008400000 */
[----:B--2---:R-:W-:-:S05]  /*bf60*/  FFMA R0, R2, UR22, R0 ;  /* 0x0000001602007c23 */ /* 0x004fca0008000000 */
[----:B0-----:R-:W-:-:S05]  /*bf70*/  F2FP.SATFINITE.E4M3.F32.PACK_AB_MERGE_C R3, RZ, R0, RZ ;  /* 0x00000000ff03723e */ /* 0x001fca00048070ff */
[----:B------:R0:W-:Y:S01]  /*bf80*/  STG.E.U8 desc[UR20][R26.64+0xf9], R3 ;  /* 0x0000f9031a007986 */ /* 0x0001e2000c101114 */
[----:B------:R-:W-:Y:S05]  /*bf90*/  BRA `(.L_x_289) ;  /* 0x0000002000787947 */ /* 0x000fea0003800000 */
.L_x_32:
[----:B------:R-:W-:Y:S01]  /*bfa0*/  ISETP.GE.AND P1, PT, R38, 0x1, PT ;  /* 0x000000012600780c */ /* 0x000fe20003f26270 */
[----:B------:R-:W-:Y:S01]  /*bfb0*/  FMUL R228, R228, UR22 ;  /* 0x00000016e4e47c20 */ /* 0x000fe20008400000 */
[----:B------:R-:W-:Y:S01]  /*bfc0*/  FMUL R227, R227, UR22 ;  /* 0x00000016e3e37c20 */ /* 0x000fe20008400000 */
[----:B------:R-:W-:Y:S01]  /*bfd0*/  ISETP.GE.AND P0, PT, R38, 0x9, PT ;  /* 0x000000092600780c */ /* 0x000fe20003f06270 */
[----:B------:R-:W-:Y:S01]  /*bfe0*/  FMUL R226, R226, UR22 ;  /* 0x00000016e2e27c20 */ /* 0x000fe20008400000 */
[C---:B------:R-:W-:Y:S02]  /*bff0*/  ISETP.LT.OR P4, PT, R35.reuse, 0x1, !P1 ;  /* 0x000000012300780c */ /* 0x040fe40004f81670 */
[----:B------:R-:W-:Y:S02]  /*c000*/  ISETP.LT.OR P5, PT, R35, 0x2, !P1 ;  /* 0x000000022300780c */ /* 0x000fe40004fa1670 */
[----:B------:R-:W-:Y:S02]  /*c010*/  F2FP.SATFINITE.E4M3.F32.PACK_AB_MERGE_C R29, RZ, R228, RZ ;  /* 0x000000e4ff1d723e */ /* 0x000fe400048070ff */
[----:B------:R-:W-:-:S02]  /*c020*/  F2FP.SATFINITE.E4M3.F32.PACK_AB_MERGE_C R227, RZ, R227, RZ ;  /* 0x000000e3ffe3723e */ /* 0x000fc400048070ff */
[----:B------:R-:W-:Y:S01]  /*c030*/  ISETP.LT.OR P2, PT, R35, 0x1, !P0 ;  /* 0x000000012300780c */ /* 0x000fe20004741670 */
[----:B------:R-:W-:-:S04]  /*c040*/  FMUL R225, R225, UR22 ;  /* 0x00000016e1e17c20 */ /* 0x000fc80008400000 */
[----:B------:R0:W-:Y:S01]  /*c050*/  @!P4 STG.E.U8 desc[UR20][R24.64], R29 ;  /* 0x0000001d1800c986 */ /* 0x0001e2000c101114 */
[----:B------:R-:W-:-:S03]  /*c060*/  ISETP.LT.OR P4, PT, R35, 0x2, !P0 ;  /* 0x000000022300780c */ /* 0x000fc60004781670 */
[----:B------:R1:W-:Y:S01]  /*c070*/  @!P5 STG.E.U8 desc[UR20][R24.64+0x1], R227 ;  /* 0x000001e31800d986 */ /* 0x0003e2000c101114 */
[C---:B------:R-:W-:Y:S01]  /*c080*/  ISETP.LT.OR P5, PT, R35.reuse, 0x9, !P1 ;  /* 0x000000092300780c */ /* 0x040fe20004fa1670 */
[----:B------:R-:W-:Y:S01]  /*c090*/  FMUL R224, R224, UR22 ;  /* 0x00000016e0e07c20 */ /* 0x000fe20008400000 */
[----:B------:R-:W-:Y:S01]  /*c0a0*/  ISETP.LT.OR P6, PT, R35, 0xa, !P1 ;  /* 0x0000000a2300780c */ /* 0x000fe20004fc1670 */
[----:B------:R-:W-:Y:S01]  /*c0b0*/  FMUL R223, R223, UR22 ;  /* 0x00000016dfdf7c20 */ /* 0x000fe20008400000 */
[----:B------:R-:W-:Y:S02]  /*c0c0*/  F2FP.SATFINITE.E4M3.F32.PACK_AB_MERGE_C R31, RZ, R226, RZ ;  /* 0x000000e2ff1f723e */ /* 0x000fe400048070ff */
[----:B------:R-:W-:Y:S02]  /*c0d0*/  F2FP.SATFINITE.E4M3.F32.PACK_AB_MERGE_C R225, RZ, R225, RZ ;  /* 0x000000e1ffe1723e */ /* 0x000fe400048070ff */
[----:B0-----:R-:W-:Y:S01]  /*c0e0*/  F2FP.SATFINITE.E4M3.F32.PACK_AB_MERGE_C R29, RZ, R224, RZ ;  /* 0x000000e0ff1d723e */ /* 0x001fe200048070ff */
[----:B------:R-:W-:Y:S01]  /*c0f0*/  @!P2 STG.E.U8 desc[UR20][R26.64], R31 ;  /* 0x0000001f1a00a986 */ /* 0x000fe2000c101114 */
[----:B------:R-:W-:-:S02]  /*c100*/  F2FP.SATFINITE.E4M3.F32.PACK_AB_MERGE_C R223, RZ, R223, RZ ;  /* 0x000000dfffdf723e */ /* 0x000fc400048070ff */
[C---:B------:R-:W-:Y:S01]  /*c110*/  ISETP.LT.OR P2, PT, R35.reuse, 0x9, !P0 ;  /* 0x000000092300780c */ /* 0x040fe20004741670 */
[----:B------:R-:W-:Y:S01]  /*c120*/  @!P4 STG.E.U8 desc[UR20][R26.64+0x1], R225 ;  /* 0x000001e11a00c986 */ /* 0x000fe2000c101114 */
[----:B------:R-:W-:-:S03]  /*c130*/  ISETP.LT.OR P4, PT, R35, 0xa, !P0 ;  /* 0x0000000a2300780c */ /* 0x000fc60004781670 */
[----:B------:R0:W-:Y:S01]  /*c140*/  @!P5 STG.E.U8 desc[UR20][R24.64+0x8], R29 ;  /* 0x0000081d1800d986 */ /* 0x0001e2000c101114 */
[----:B------:R-:W-:Y:S01]  /*c150*/  ISETP.LT.OR P5, PT, R35, 0x11, !P1 ;  /* 0x000000112300780c */ /* 0x000fe20004fa1670 */
[----:B------:R-:W-:Y:S01]  /*c160*/  FMUL R222, R222, UR22 ;  /* 0x00000016dede7c20 */ /* 0x000fe20008400000 */
[----:B------:R-:W-:Y:S01]  /*c170*/  FMUL R221, R221, UR22 ;  /* 0x00000016dddd7c20 */ /* 0x000fe20008400000 */
[----:B------:R-:W-:Y:S01]  /*c180*/  FMUL R220, R220, UR22 ;  /* 0x00000016dcdc7c20 */ /* 0x000fe20008400000 */
[----:B------:R-:W-:Y:S01]  /*c190*/  @!P6 STG.E.U8 desc[UR20][R24.64+0x9], R223 ;  /* 0x000009df1800e986 */ /* 0x000fe2000c101114 */
[----:B------:R-:W-:Y:S01]  /*c1a0*/  ISETP.LT.OR P6, PT, R35, 0x12, !P1 ;  /* 0x000000122300780c */ /* 0x000fe20004fc1670 */
[----:B------:R-:W-:Y:S01]  /*c1b0*/  FMUL R219, R219, UR22 ;  /* 0x00000016dbdb7c20 */ /* 0x000fe20008400000 */
[----:B------:R-:W-:Y:S01]  /*c1c0*/  F2FP.SATFINITE.E4M3.F32.PACK_AB_MERGE_C R33, RZ, R222, RZ ;  /* 0x000000deff21723e */ /* 0x000fe200048070ff */
[----:B-1----:R-:W2:Y:S01]  /*c1d0*/  LDL.LU R227, [R1+0x8] ;  /* 0x0000080001e37983 */ /* 0x002ea20000300800 */
[----:B------:R-:W-:-:S02]  /*c1e0*/  F2FP.SATFINITE.E4M3.F32.PACK_AB_MERGE_C R221, RZ, R221, RZ ;  /* 0x000000ddffdd723e */ /* 0x000fc400048070ff */
[----:B0-----:R-:W-:Y:S01]  /*c1f0*/  F2FP.SATFINITE.E4M3.F32.PACK_AB_MERGE_C R29, RZ, R220, RZ ;  /* 0x000000dcff1d723e */ /* 0x001fe200048070ff */
[----:B------:R-:W3:Y:S04]  /*c200*/  LDL.LU R226, [R1+0x4] ;  /* 0x0000040001e27983 */ /* 0x000ee80000300800 */
[----:B------:R-:W4:Y:S01]  /*c210*/  LDL.LU R224, [R1] ;  /* 0x0000000001e07983 */ /* 0x000f220000300800 */
[----:B------:R-:W-:-:S03]  /*c220*/  F2FP.SATFINITE.E4M3.F32.PACK_AB_MERGE_C R219, RZ, R219, RZ ;  /* 0x000000dbffdb723e */ /* 0x000fc600048070ff */
[----:B------:R-:W-:Y:S01]  /*c230*/  @!P2 STG.E.U8 desc[UR20][R26.64+0x8], R33 ;  /* 0x000008211a00a986 */ /* 0x000fe2000c101114 */
[----:B------:R-:W-:-:S03]  /*c240*/  ISETP.LT.OR P2, PT, R35, 0x11, !P0 ;  /* 0x000000112300780c */ /* 0x000fc60004741670 */
        /* <DEDUP_REMOVED lines=11> */
[----:B------:R-:W-:Y:S01]  /*c300*/  FMUL R214, R214, UR22 ;  /* 0x00000016d6d67c20 */ /* 0x000fe20008400000 */
[----:B------:R-:W-:Y:S01]  /*c310*/  F2FP.SATFINITE.E4M3.F32.PACK_AB_MERGE_C R217, RZ, R217, RZ ;  /* 0x000000d9ffd9723e */ /* 0x000fe200048070ff */
[----:B------:R-:W-:Y:S01]  /*c320*/  FMUL R213, R213, UR22 ;  /* 0x00000016d5d57c20 */ /* 0x000fe20008400000 */
[----:B0-----:R-:W-:Y:S01]  /*c330*/  F2FP.SATFINITE.E4M3.F32.PACK_AB_MERGE_C R29, RZ, R216, RZ ;  /* 0x000000d8ff1d723e */ /* 0x001fe200048070ff */
[----:B------:R-:W-:Y:S01]  /*c340*/  @!P2 STG.E.U8 desc[UR20][R26.64+0x10], R31 ;  /* 0x0000101f1a00a986 */ /* 0x000fe2000c101114 */
[----:B------:R-:W-:-:S02]  /*c350*/  F2FP.SATFINITE.E4M3.F32.PACK_AB_MERGE_C R215, RZ, R215, RZ ;  /* 0x000000d7ffd7723e */ /* 0x000fc400048070ff */
[C---:B------:R-:W-:Y:S01]  /*c360*/  ISETP.LT.OR P2, PT, R35.reuse, 0x19, !P0 ;  /* 0x000000192300780c */ /* 0x040fe20004741670 */
[----:B------:R-:W-:Y:S01]  /*c370*/  @!P4 STG.E.U8 desc[UR20][R26.64+0x11], R217 ;  /* 0x000011d91a00c986 */ /* 0x000fe2000c101114 */
[----:B------:R-:W-:-:S03]  /*c380*/  ISETP.LT.OR P4, PT, R35, 0x1a, !P0 ;  /* 0x0000001a2300780c */ /* 0x000fc60004781670 */
[----:B------:R0:W-:Y:S01]  /*c390*/  @!P5 STG.E.U8 desc[UR20][R24.64+0x18], R29 ;  /* 0x0000181d1800d986 */ /* 0x0001e2000c101114 */
[C---:B------:R-:W-:Y:S01]  /*c3a0*/  ISETP.LT.OR P5, PT, R35.reuse, 0x21, !P1 ;  /* 0x000000212300780c */ /* 0x040fe20004fa1670 */
[----:B------:R-:W-:Y:S02]  /*c3b0*/  FMUL R212, R212, UR22 ;  /* 0x00000016d4d47c20 */ /* 0x000fe40008400000 */
[----:B------:R-:W-:Y:S01]  /*c3c0*/  @!P6 STG.E.U8 desc[UR20][R24.64+0x19], R215 ;  /* 0x000019d71800e986 */ /* 0x000fe2000c101114 */
[----:B------:R-:W-:Y:S01]  /*c3d0*/  ISETP.LT.OR P6, PT, R35, 0x22, !P1 ;  /* 0x000000222300780c */ /* 0x000fe20004fc1670 */
[----:B------:R-:W-:Y:S01]  /*c3e0*/  FMUL R211, R211, UR22 ;  /* 0x00000016d3d37c20 */ /* 0x000fe20008400000 */
[----:B------:R-:W-:Y:S01]  /*c3f0*/  F2FP.SATFINITE.E4M3.F32.PACK_AB_MERGE_C R33, RZ, R214, RZ ;  /* 0x000000d6ff21723e */ /* 0x000fe200048070ff */
[----:B------:R-:W-:Y:S01]  /*c400*/  FMUL R210, R210, UR22 ;  /* 0x00000016d2d27c20 */ /* 0x000fe20008400000 */
[----:B------:R-:W-:Y:S01]  /*c410*/  F2FP.SATFINITE.E4M3.F32.PACK_AB_MERGE_C R213, RZ, R213, RZ ;  /* 0x000000d5ffd5723e */ /* 0x000fe200048070ff */
[----:B------:R-:W-:Y:S01]  /*c420*/  FMUL R209, R209, UR22 ;  /* 0x00000016d1d17c20 */ /* 0x000fe20008400000 */
        /* <DEDUP_REMOVED lines=8> */
[----:B------:R-:W-:-:S03]  /*c4b0*/  ISETP.LT.OR P5, PT, R35, 0x29, !P1 ;  /* 0x000000292300780c */ /* 0x000fc60004fa1670 */
        /* <DEDUP_REMOVED lines=240> */
[----:B------:R1:W-:Y:S01]  /*d3c0*/  @!P6 STG.E.U8 desc[UR20][R24.64+0x99], R23 ;  /* 0x000099171800e986 */ /* 0x0003e2000c101114 */
        /* <DEDUP_REMOVED lines=11> */
[----:B------:R0:W-:Y:S01]  /*d480*/  @!P4 STG.E.U8 desc[UR20][R26.64+0x99], R21 ;  /* 0x000099151a00c986 */ /* 0x0001e2000c101114 */
[----:B------:R-:W-:-:S03]  /*d490*/  ISETP.LT.OR P4, PT, R35, 0xa2, !P0 ;  /* 0x000000a22300780c */ /* 0x000fc60004781670 */
[----:B------:R-:W-:Y:S01]  /*d4a0*/  @!P5 STG.E.U8 desc[UR20][R24.64+0xa0], R29 ;  /* 0x0000a01d1800d986 */ /* 0x000fe2000c101114 */
[----:B------:R-:W-:-:S03]  /*d4b0*/  ISETP.LT.OR P5, PT, R35, 0xa9, !P1 ;  /* 0x000000a92300780c */ /* 0x000fc60004fa1670 */
[----:B------:R2:W-:Y:S01]  /*d4c0*/  @!P6 STG.E.U8 desc[UR20][R24.64+0xa1], R19 ;  /* 0x0000a1131800e986 */ /* 0x0005e2000c101114 */
[----:B------:R-:W-:Y:S01]  /*d4d0*/  ISETP.LT.OR P6, PT, R35, 0xaa, !P1 ;  /* 0x000000aa2300780c */ /* 0x000fe20004fc1670 */
[----:B------:R-:W-:Y:S01]  /*d4e0*/  FMUL R15, R15, UR22 ;  /* 0x000000160f0f7c20 */ /* 0x000fe20008400000 */
[----:B-1----:R-:W-:Y:S01]  /*d4f0*/  F2FP.SATFINITE.E4M3.F32.PACK_AB_MERGE_C R23, RZ, R18, RZ ;  /* 0x00000012ff17723e */ /* 0x002fe200048070ff */
[----:B------:R-:W-:Y:S01]  /*d500*/  FMUL R14, R14, UR22 ;  /* 0x000000160e0e7c20 */ /* 0x000fe20008400000 */
[----:B------:R-:W-:Y:S01]  /*d510*/  F2FP.SATFINITE.E4M3.F32.PACK_AB_MERGE_C R17, RZ, R17, RZ ;  /* 0x00000011ff11723e */ /* 0x000fe200048070ff */
[----:B------:R-:W-:Y:S01]  /*d520*/  FMUL R13, R13, UR22 ;  /* 0x000000160d0d7c20 */ /* 0x000fe20008400000 */
[----:B0-----:R-:W-:Y:S01]  /*d530*/  F2FP.SATFINITE.E4M3.F32.PACK_AB_MERGE_C R21, RZ, R16, RZ ;  /* 0x00000010ff15723e */ /* 0x001fe200048070ff */
[----:B------:R-:W-:Y:S01]  /*d540*/  @!P2 STG.E.U8 desc[UR20][R26.64+0xa0], R23 ;  /* 0x0000a0171a00a986 */ /* 0x000fe2000c101114 */
[----:B------:R-:W-:Y:S02]  /*d550*/  F2FP.SATFINITE.E4M3.F32.PACK_AB_MERGE_C R15, RZ, R15, RZ ;  /* 0x0000000fff0f723e */ /* 0x000fe400048070ff */
[C---:B------:R-:W-:Y:S01]  /*d560*/  ISETP.LT.OR P2, PT, R35.reuse, 0xa9, !P0 ;  /* 0x000000a92300780c */ /* 0x040fe20004741670 */
[----:B------:R-:W-:Y:S01]  /*d570*/  @!P4 STG.E.U8 desc[UR20][R26.64+0xa1], R17 ;  /* 0x0000a1111a00c986 */ /* 0x000fe2000c101114 */
[----:B------:R-:W-:-:S03]  /*d580*/  ISETP.LT.OR P4, PT, R35, 0xaa, !P0 ;  /* 0x000000aa2300780c */ /* 0x000fc60004781670 */
[----:B------:R-:W-:Y:S01]  /*d590*/  @!P5 STG.E.U8 desc[UR20][R24.64+0xa8], R21 ;  /* 0x0000a8151800d986 */ /* 0x000fe2000c101114 */
[C---:B------:R-:W-:Y:S01]  /*d5a0*/  ISETP.LT.OR P5, PT, R35.reuse, 0xb1, !P1 ;  /* 0x000000b12300780c */ /* 0x040fe20004fa1670 */
[----:B------:R-:W-:Y:S02]  /*d5b0*/  FMUL R12, R12, UR22 ;  /* 0x000000160c0c7c20 */ /* 0x000fe40008400000 */
[----:B------:R0:W-:Y:S01]  /*d5c0*/  @!P6 STG.E.U8 desc[UR20][R24.64+0xa9], R15 ;  /* 0x0000a90f1800e986 */ /* 0x0001e2000c101114 */
[----:B------:R-:W-:Y:S01]  /*d5d0*/  ISETP.LT.OR P6, PT, R35, 0xb2, !P1 ;  /* 0x000000b22300780c */ /* 0x000fe20004fc1670 */
[----:B------:R-:W-:Y:S01]  /*d5e0*/  FMUL R11, R11, UR22 ;  /* 0x000000160b0b7c20 */ /* 0x000fe20008400000 */
[----:B--2---:R-:W-:Y:S01]  /*d5f0*/  F2FP.SATFINITE.E4M3.F32.PACK_AB_MERGE_C R19, RZ, R14, RZ ;  /* 0x0000000eff13723e */ /* 0x004fe200048070ff */
[----:B------:R-:W2:Y:S01]  /*d600*/  LDL.LU R223, [R1+0x18] ;  /* 0x0000180001df7983 */ /* 0x000ea20000300800 */
[----:B------:R-:W-:Y:S02]  /*d610*/  F2FP.SATFINITE.E4M3.F32.PACK_AB_MERGE_C R13, RZ, R13, RZ ;  /* 0x0000000dff0d723e */ /* 0x000fe400048070ff */
[----:B------:R-:W-:Y:S01]  /*d620*/  F2FP.SATFINITE.E4M3.F32.PACK_AB_MERGE_C R11, RZ, R11, RZ ;  /* 0x0000000bff0b723e */ /* 0x000fe200048070ff */
[----:B------:R-:W-:Y:S01]  /*d630*/  @!P2 STG.E.U8 desc[UR20][R26.64+0xa8], R19 ;  /* 0x0000a8131a00a986 */ /* 0x000fe2000c101114 */
[----:B0-----:R-:W-:-:S03]  /*d640*/  F2FP.SATFINITE.E4M3.F32.PACK_AB_MERGE_C R15, RZ, R12, RZ ;  /* 0x0000000cff0f723e */ /* 0x001fc600048070ff */
[----:B------:R0:W-:Y:S01]  /*d650*/  @!P4 STG.E.U8 desc[UR20][R26.64+0xa9], R13 ;  /* 0x0000a90d1a00c986 */ /* 0x0001e2000c101114 */
[C---:B------:R-:W-:Y:S02]  /*d660*/  ISETP.LT.OR P2, PT, R35.reuse, 0xb1, !P0 ;  /* 0x000000b12300780c */ /* 0x040fe40004741670 */
[C---:B------:R-:W-:Y:S01]  /*d670*/  ISETP.LT.OR P4, PT, R35.reuse, 0xb2, !P0 ;  /* 0x000000b22300780c */ /* 0x040fe20004781670 */
[----:B------:R-:W-:Y:S01]  /*d680*/  @!P5 STG.E.U8 desc[UR20][R24.64+0xb0], R15 ;  /* 0x0000b00f1800d986 */ /* 0x000fe2000c101114 */
[----:B------:R-:W-:Y:S01]  /*d690*/  ISETP.LT.OR P5, PT, R35, 0xb9, !P1 ;  /* 0x000000b92300780c */ /* 0x000fe20004fa1670 */
[----:B------:R-:W-:Y:S01]  /*d6a0*/  FMUL R10, R10, UR22 ;  /* 0x000000160a0a7c20 */ /* 0x000fe20008400000 */
[----:B------:R-:W-:Y:S01]  /*d6b0*/  FMUL R9, R9, UR22 ;  /* 0x0000001609097c20 */ /* 0x000fe20008400000 */
[----:B------:R-:W2:Y:S01]  /*d6c0*/  LDL.LU R222, [R1+0x14] ;  /* 0x0000140001de7983 */ /* 0x000ea20000300800 */
[----:B------:R-:W-:-:S03]  /*d6d0*/  FMUL R8, R8, UR22 ;  /* 0x0000001608087c20 */ /* 0x000fc60008400000 */
[----:B------:R-:W2:Y:S01]  /*d6e0*/  LDL.LU R220, [R1+0x10] ;  /* 0x0000100001dc7983 */ /* 0x000ea20000300800 */
[----:B------:R-:W-:-:S03]  /*d6f0*/  F2FP.SATFINITE.E4M3.F32.PACK_AB_MERGE_C R17, RZ, R10, RZ ;  /* 0x0000000aff11723e */ /* 0x000fc600048070ff */
[----:B------:R-:W2:Y:S01]  /*d700*/  LDL.LU R221, [R1+0xc] ;  /* 0x00000c0001dd7983 */ /* 0x000ea20000300800 */
[----:B------:R-:W-:Y:S01]  /*d710*/  F2FP.SATFINITE.E4M3.F32.PACK_AB_MERGE_C R9, RZ, R9, RZ ;  /* 0x00000009ff09723e */ /* 0x000fe200048070ff */
[----:B------:R-:W-:Y:S01]  /*d720*/  FMUL R7, R7, UR22 ;  /* 0x0000001607077c20 */ /* 0x000fe20008400000 */
[----:B0-----:R-:W-:Y:S01]  /*d730*/  F2FP.SATFINITE.E4M3.F32.PACK_AB_MERGE_C R13, RZ, R8, RZ ;  /* 0x00000008ff0d723e */ /* 0x001fe200048070ff */
[----:B------:R0:W-:Y:S01]  /*d740*/  @!P6 STG.E.U8 desc[UR20][R24.64+0xb1], R11 ;  /* 0x0000b10b1800e986 */ /* 0x0001e2000c101114 */
[----:B------:R-:W-:Y:S01]  /*d750*/  ISETP.LT.OR P6, PT, R35, 0xba, !P1 ;  /* 0x000000ba2300780c */ /* 0x000fe20004fc1670 */
[----:B-----5:R-:W-:Y:S01]  /*d760*/  FMUL R2, R2, UR22 ;  /* 0x0000001602027c20 */ /* 0x020fe20008400000 */
[----:B------:R-:W-:Y:S01]  /*d770*/  F2FP.SATFINITE.E4M3.F32.PACK_AB_MERGE_C R7, RZ, R7, RZ ;  /* 0x00000007ff07723e */ /* 0x000fe200048070ff */
[----:B------:R-:W-:Y:S01]  /*d780*/  @!P2 STG.E.U8 desc[UR20][R26.64+0xb0], R17 ;  /* 0x0000b0111a00a986 */ /* 0x000fe2000c101114 */
[----:B------:R-:W-:Y:S01]  /*d790*/  FMUL R3, R3, UR22 ;  /* 0x0000001603037c20 */ /* 0x000fe20008400000 */
[----:B------:R-:W-:Y:S01]  /*d7a0*/  FMUL R4, R4, UR22 ;  /* 0x0000001604047c20 */ /* 0x000fe20008400000 */
[C---:B------:R-:W-:Y:S01]  /*d7b0*/  ISETP.LT.OR P2, PT, R35.reuse, 0xb9, !P0 ;  /* 0x000000b92300780c */ /* 0x040fe20004741670 */
[----:B------:R1:W-:Y:S01]  /*d7c0*/  @!P4 STG.E.U8 desc[UR20][R26.64+0xb1], R9 ;  /* 0x0000b1091a00c986 */ /* 0x0003e2000c101114 */
[----:B------:R-:W-:Y:S01]  /*d7d0*/  ISETP.LT.OR P4, PT, R35, 0xba, !P0 ;  /* 0x000000ba2300780c */ /* 0x000fe20004781670 */
[----:B------:R-:W-:Y:S01]  /*d7e0*/  FMUL R6, R6, UR22 ;  /* 0x0000001606067c20 */ /* 0x000fe20008400000 */
[----:B------:R-:W-:Y:S01]  /*d7f0*/  FMUL R5, R5, UR22 ;  /* 0x0000001605057c20 */ /* 0x000fe20008400000 */
[----:B------:R3:W-:Y:S01]  /*d800*/  @!P5 STG.E.U8 desc[UR20][R24.64+0xb8], R13 ;  /* 0x0000b80d1800d986 */ /* 0x0007e2000c101114 */
[----:B------:R-:W-:Y:S01]  /*d810*/  ISETP.LT.OR P5, PT, R35, 0xc1, !P1 ;  /* 0x000000c12300780c */ /* 0x000fe20004fa1670 */
[----:B------:R-:W-:Y:S01]  /*d820*/  FMUL R0, R0, UR22 ;  /* 0x0000001600007c20 */ /* 0x000fe20008400000 */
[----:B0-----:R-:W-:Y:S01]  /*d830*/  F2FP.SATFINITE.E4M3.F32.PACK_AB_MERGE_C R11, RZ, R6, RZ ;  /* 0x00000006ff0b723e */ /* 0x001fe200048070ff */
[----:B------:R-:W2:Y:S01]  /*d840*/  LDL.LU R225, [R1+0x1c] ;  /* 0x00001c0001e17983 */ /* 0x000ea20000300800 */
[----:B------:R-:W-:-:S03]  /*d850*/  F2FP.SATFINITE.E4M3.F32.PACK_AB_MERGE_C R5, RZ, R5, RZ ;  /* 0x00000005ff05723e */ /* 0x000fc600048070ff */
[----:B------:R0:W-:Y:S01]  /*d860*/  @!P6 STG.E.U8 desc[UR20][R24.64+0xb9], R7 ;  /* 0x0000b9071800e986 */ /* 0x0001e2000c101114 */
[----:B-1----:R-:W-:Y:S01]  /*d870*/  F2FP.SATFINITE.E4M3.F32.PACK_AB_MERGE_C R9, RZ, R4, RZ ;  /* 0x00000004ff09723e */ /* 0x002fe200048070ff */
[----:B------:R-:W-:Y:S01]  /*d880*/  FMUL R4, R227, UR22 ;  /* 0x00000016e3047c20 */ /* 0x000fe20008400000 */
[C---:B------:R-:W-:Y:S01]  /*d890*/  ISETP.LT.OR P6, PT, R35.reuse, 0xc2, !P1 ;  /* 0x000000c22300780c */ /* 0x040fe20004fc1670 */
[----:B------:R-:W-:Y:S01]  /*d8a0*/  @!P2 STG.E.U8 desc[UR20][R26.64+0xb8], R11 ;  /* 0x0000b80b1a00a986 */ /* 0x000fe2000c101114 */
[----:B---3--:R-:W-:Y:S01]  /*d8b0*/  F2FP.SATFINITE.E4M3.F32.PACK_AB_MERGE_C R13, RZ, R2, RZ ;  /* 0x00000002ff0d723e */ /* 0x008fe200048070ff */
[----:B----4-:R-:W-:Y:S01]  /*d8c0*/  FMUL R2, R224, UR22 ;  /* 0x00000016e0027c20 */ /* 0x010fe20008400000 */
[----:B------:R-:W-:Y:S01]  /*d8d0*/  ISETP.LT.OR P2, PT, R35, 0xc1, !P0 ;  /* 0x000000c12300780c */ /* 0x000fe20004741670 */
[----:B------:R-:W3:Y:S01]  /*d8e0*/  LDL.LU R224, [R1+0x20] ;  /* 0x0000200001e07983 */ /* 0x000ee20000300800 */
[----:B0-----:R-:W-:Y:S01]  /*d8f0*/  F2FP.SATFINITE.E4M3.F32.PACK_AB_MERGE_C R7, RZ, R3, RZ ;  /* 0x00000003ff07723e */ /* 0x001fe200048070ff */
[----:B------:R-:W-:-:S02]  /*d900*/  FMUL R3, R226, UR22 ;  /* 0x00000016e2037c20 */ /* 0x000fc40008400000 */
[----:B------:R0:W-:Y:S01]  /*d910*/  @!P4 STG.E.U8 desc[UR20][R26.64+0xb9], R5 ;  /* 0x0000b9051a00c986 */ /* 0x0001e2000c101114 */
[----:B------:R-:W-:-:S03]  /*d920*/  ISETP.LT.OR P4, PT, R35, 0xc2, !P0 ;  /* 0x000000c22300780c */ /* 0x000fc60004781670 */
[----:B------:R-:W4:Y:S04]  /*d930*/  LDL.LU R226, [R1+0x24] ;  /* 0x0000240001e27983 */ /* 0x000f280000300800 */
[----:B------:R-:W4:Y:S04]  /*d940*/  LDL.LU R227, [R1+0x28] ;  /* 0x0000280001e37983 */ /* 0x000f280000300800 */
[----:B------:R-:W-:Y:S01]  /*d950*/  @!P5 STG.E.U8 desc[UR20][R24.64+0xc0], R9 ;  /* 0x0000c0091800d986 */ /* 0x000fe2000c101114 */
[C---:B------:R-:W-:Y:S02]  /*d960*/  ISETP.LT.OR P5, PT, R35.reuse, 0xc9, !P1 ;  /* 0x000000c92300780c */ /* 0x040fe40004fa1670 */
[----:B0-----:R-:W-:Y:S01]  /*d970*/  F2FP.SATFINITE.E4M3.F32.PACK_AB_MERGE_C R5, RZ, R0, RZ ;  /* 0x00000000ff05723e */ /* 0x001fe200048070ff */
[----:B------:R0:W-:Y:S01]  /*d980*/  @!P6 STG.E.U8 desc[UR20][R24.64+0xc1], R7 ;  /* 0x0000c1071800e986 */ /* 0x0001e2000c101114 */
[----:B------:R-:W-:-:S03]  /*d990*/  ISETP.LT.OR P6, PT, R35, 0xca, !P1 ;  /* 0x000000ca2300780c */ /* 0x000fc60004fc1670 */
[----:B------:R-:W-:Y:S01]  /*d9a0*/  @!P2 STG.E.U8 desc[UR20][R26.64+0xc0], R13 ;  /* 0x0000c00d1a00a986 */ /* 0x000fe2000c101114 */
[----:B------:R-:W-:-:S03]  /*d9b0*/  ISETP.LT.OR P2, PT, R35, 0xc9, !P0 ;  /* 0x000000c92300780c */ /* 0x000fc60004741670 */
[----:B------:R1:W-:Y:S01]  /*d9c0*/  @!P4 STG.E.U8 desc[UR20][R26.64+0xc1], R5 ;  /* 0x0000c1051a00c986 */ /* 0x0003e2000c101114 */
[----:B0-----:R-:W-:Y:S02]  /*d9d0*/  F2FP.SATFINITE.E4M3.F32.PACK_AB_MERGE_C R7, RZ, R2, RZ ;  /* 0x00000002ff07723e */ /* 0x001fe400048070ff */
[----:B------:R-:W-:-:S03]  /*d9e0*/  ISETP.LT.OR P4, PT, R35, 0xca, !P0 ;  /* 0x000000ca2300780c */ /* 0x000fc60004781670 */
[----:B------:R0:W-:Y:S01]  /*d9f0*/  @!P5 STG.E.U8 desc[UR20][R24.64+0xc8], R7 ;  /* 0x0000c8071800d986 */ /* 0x0001e2000c101114 */
[----:B------:R-:W-:Y:S02]  /*da00*/  ISETP.LT.OR P5, PT, R35, 0xd1, !P1 ;  /* 0x000000d12300780c */ /* 0x000fe40004fa1670 */
[----:B------:R-:W-:Y:S02]  /*da10*/  F2FP.SATFINITE.E4M3.F32.PACK_AB_MERGE_C R9, RZ, R3, RZ ;  /* 0x00000003ff09723e */ /* 0x000fe400048070ff */
[----:B------:R-:W-:-:S03]  /*da20*/  F2FP.SATFINITE.E4M3.F32.PACK_AB_MERGE_C R11, RZ, R4, RZ ;  /* 0x00000004ff0b723e */ /* 0x000fc600048070ff */
[----:B------:R0:W-:Y:S04]  /*da30*/  @!P6 STG.E.U8 desc[UR20][R24.64+0xc9], R9 ;  /* 0x0000c9091800e986 */ /* 0x0001e8000c101114 */
[----:B------:R-:W-:Y:S01]  /*da40*/  @!P2 STG.E.U8 desc[UR20][R26.64+0xc8], R11 ;  /* 0x0000c80b1a00a986 */ /* 0x000fe2000c101114 */
[----:B--2---:R-:W-:Y:S01]  /*da50*/  FMUL R2, R220, UR22 ;  /* 0x00000016dc027c20 */ /* 0x004fe20008400000 */
[----:B------:R-:W-:Y:S02]  /*da60*/  FMUL R0, R221, UR22 ;  /* 0x00000016dd007c20 */ /* 0x000fe40008400000 */
[----:B------:R-:W2:Y:S03]  /*da70*/  LDL.LU R221, [R1+0x2c] ;  /* 0x00002c0001dd7983 */ /* 0x000ea60000300800 */
[----:B-1----:R-:W-:Y:S01]  /*da80*/  F2FP.SATFINITE.E4M3.F32.PACK_AB_MERGE_C R5, RZ, R0, RZ ;  /* 0x00000000ff05723e */ /* 0x002fe200048070ff */
[----:B------:R-:W2:Y:S01]  /*da90*/  LDL.LU R220, [R1+0x30] ;  /* 0x0000300001dc7983 */ /* 0x000ea20000300800 */
[----:B------:R-:W-:Y:S01]  /*daa0*/  FMUL R0, R223, UR22 ;  /* 0x00000016df007c20 */ /* 0x000fe20008400000 */
[----:B------:R-:W-:Y:S01]  /*dab0*/  FMUL R3, R222, UR22 ;  /* 0x00000016de037c20 */ /* 0x000fe20008400000 */
[----:B0-----:R-:W-:Y:S01]  /*dac0*/  F2FP.SATFINITE.E4M3.F32.PACK_AB_MERGE_C R7, RZ, R2, RZ ;  /* 0x00000002ff07723e */ /* 0x001fe200048070ff */
[----:B------:R-:W2:Y:S02]  /*dad0*/  LDL.LU R222, [R1+0x34] ;  /* 0x0000340001de7983 */ /* 0x000ea40000300800 */
[----:B------:R-:W-:-:S02]  /*dae0*/  F2FP.SATFINITE.E4M3.F32.PACK_AB_MERGE_C R13, RZ, R0, RZ ;  /* 0x00000000ff0d723e */ /* 0x000fc400048070ff */
[----:B------:R-:W2:Y:S01]  /*daf0*/  LDL.LU R223, [R1+0x38] ;  /* 0x0000380001df7983 */ /* 0x000ea20000300800 */
[----:B------:R-:W-:Y:S01]  /*db00*/  F2FP.SATFINITE.E4M3.F32.PACK_AB_MERGE_C R9, RZ, R3, RZ ;  /* 0x00000003ff09723e */ /* 0x000fe200048070ff */
[----:B------:R-:W-:Y:S02]  /*db10*/  FMUL R2, R225, UR22 ;  /* 0x00000016e1027c20 */ /* 0x000fe40008400000 */
[----:B------:R-:W2:Y:S04]  /*db20*/  LDL.LU R225, [R1+0x3c] ;  /* 0x00003c0001e17983 */ /* 0x000ea80000300800 */
[----:B------:R-:W-:Y:S01]  /*db30*/  @!P4 STG.E.U8 desc[UR20][R26.64+0xc9], R5 ;  /* 0x0000c9051a00c986 */ /* 0x000fe2000c101114 */
[----:B---3--:R-:W-:-:S03]  /*db40*/  FMUL R0, R224, UR22 ;  /* 0x00000016e0007c20 */ /* 0x008fc60008400000 */
[----:B------:R0:W-:Y:S04]  /*db50*/  @!P5 STG.E.U8 desc[UR20][R24.64+0xd0], R7 ;  /* 0x0000d0071800d986 */ /* 0x0001e8000c101114 */
[----:B------:R-:W3:Y:S01]  /*db60*/  LDL.LU R224, [R1+0x40] ;  /* 0x0000400001e07983 */ /* 0x000ee20000300800 */
[----:B----4-:R-:W-:-:S03]  /*db70*/  FMUL R3, R226, UR22 ;  /* 0x00000016e2037c20 */ /* 0x010fc60008400000 */
[----:B------:R-:W4:Y:S01]  /*db80*/  LDL.LU R226, [R1+0x44] ;  /* 0x0000440001e27983 */ /* 0x000f220000300800 */
[----:B0-----:R-:W-:Y:S01]  /*db90*/  F2FP.SATFINITE.E4M3.F32.PACK_AB_MERGE_C R7, RZ, R0, RZ ;  /* 0x00000000ff07723e */ /* 0x001fe200048070ff */
[----:B------:R-:W-:Y:S02]  /*dba0*/  FMUL R0, R227, UR22 ;  /* 0x00000016e3007c20 */ /* 0x000fe40008400000 */
[----:B------:R-:W4:Y:S01]  /*dbb0*/  LDL.LU R227, [R1+0x48] ;  /* 0x0000480001e37983 */ /* 0x000f220000300800 */
[C---:B------:R-:W-:Y:S02]  /*dbc0*/  ISETP.LT.OR P6, PT, R35.reuse, 0xd2, !P1 ;  /* 0x000000d22300780c */ /* 0x040fe40004fc1670 */
[C---:B------:R-:W-:Y:S01]  /*dbd0*/  ISETP.LT.OR P4, PT, R35.reuse, 0xd2, !P0 ;  /* 0x000000d22300780c */ /* 0x040fe20004781670 */
[----:B------:R-:W4:Y:S01]  /*dbe0*/  LDL.LU R219, [R1+0x4c] ;  /* 0x00004c0001db7983 */ /* 0x000f220000300800 */
[----:B------:R-:W-:Y:S02]  /*dbf0*/  F2FP.SATFINITE.E4M3.F32.PACK_AB_MERGE_C R5, RZ, R2, RZ ;  /* 0x00000002ff05723e */ /* 0x000fe400048070ff */
[----:B------:R-:W-:-:S02]  /*dc00*/  ISETP.LT.OR P2, PT, R35, 0xd1, !P0 ;  /* 0x000000d12300780c */ /* 0x000fc40004741670 */
[----:B------:R-:W-:Y:S02]  /*dc10*/  ISETP.LT.OR P5, PT, R35, 0xd9, !P1 ;  /* 0x000000d92300780c */ /* 0x000fe40004fa1670 */
[----:B------:R-:W-:-:S03]  /*dc20*/  F2FP.SATFINITE.E4M3.F32.PACK_AB_MERGE_C R11, RZ, R0, RZ ;  /* 0x00000000ff0b723e */ /* 0x000fc600048070ff */
[----:B------:R0:W-:Y:S01]  /*dc30*/  @!P6 STG.E.U8 desc[UR20][R24.64+0xd1], R9 ;  /* 0x0000d1091800e986 */ /* 0x0001e2000c101114 */
[----:B------:R-:W-:-:S03]  /*dc40*/  ISETP.LT.OR P6, PT, R35, 0xda, !P1 ;  /* 0x000000da2300780c */ /* 0x000fc60004fc1670 */
[----:B------:R1:W-:Y:S01]  /*dc50*/  @!P4 STG.E.U8 desc[UR20][R26.64+0xd1], R5 ;  /* 0x0000d1051a00c986 */ /* 0x0003e2000c101114 */
[----:B------:R-:W-:-:S03]  /*dc60*/  ISETP.LT.OR P4, PT, R35, 0xda, !P0 ;  /* 0x000000da2300780c */ /* 0x000fc60004781670 */
[----:B------:R-:W-:Y:S01]  /*dc70*/  @!P2 STG.E.U8 desc[UR20][R26.64+0xd0], R13 ;  /* 0x0000d00d1a00a986 */ /* 0x000fe2000c101114 */
[----:B0-----:R-:W-:-:S03]  /*dc80*/  F2FP.SATFINITE.E4M3.F32.PACK_AB_MERGE_C R9, RZ, R3, RZ ;  /* 0x00000003ff09723e */ /* 0x001fc600048070ff */
[----:B------:R0:W-:Y:S04]  /*dc90*/  @!P5 STG.E.U8 desc[UR20][R24.64+0xd8], R7 ;  /* 0x0000d8071800d986 */ /* 0x0001e8000c101114 */
[----:B------:R0:W-:Y:S01]  /*dca0*/  @!P6 STG.E.U8 desc[UR20][R24.64+0xd9], R9 ;  /* 0x0000d9091800e986 */ /* 0x0001e2000c101114 */
[----:B--2---:R-:W-:-:S03]  /*dcb0*/  FMUL R0, R221, UR22 ;  /* 0x00000016dd007c20 */ /* 0x004fc60008400000 */
[----:B------:R-:W2:Y:S01]  /*dcc0*/  LDL.LU R221, [R1+0x50] ;  /* 0x0000500001dd7983 */ /* 0x000ea20000300800 */
[----:B------:R-:W-:-:S03]  /*dcd0*/  FMUL R2, R220, UR22 ;  /* 0x00000016dc027c20 */ /* 0x000fc60008400000 */
[----:B------:R-:W2:Y:S01]  /*dce0*/  LDL.LU R220, [R1+0x54] ;  /* 0x0000540001dc7983 */ /* 0x000ea20000300800 */
[----:B-1----:R-:W-:Y:S01]  /*dcf0*/  F2FP.SATFINITE.E4M3.F32.PACK_AB_MERGE_C R5, RZ, R0, RZ ;  /* 0x00000000ff05723e */ /* 0x002fe200048070ff */
[----:B------:R-:W-:Y:S02]  /*dd00*/  FMUL R3, R222, UR22 ;  /* 0x00000016de037c20 */ /* 0x000fe40008400000 */
[----:B------:R-:W2:Y:S01]  /*dd10*/  LDL.LU R222, [R1+0x58] ;  /* 0x0000580001de7983 */ /* 0x000ea20000300800 */
[----:B0-----:R-:W-:Y:S01]  /*dd20*/  F2FP.SATFINITE.E4M3.F32.PACK_AB_MERGE_C R7, RZ, R2, RZ ;  /* 0x00000002ff07723e */ /* 0x001fe200048070ff */
[----:B------:R-:W-:Y:S01]  /*dd30*/  FMUL R4, R223, UR22 ;  /* 0x00000016df047c20 */ /* 0x000fe20008400000 */
[----:B------:R-:W-:Y:S01]  /*dd40*/  F2FP.SATFINITE.E4M3.F32.PACK_AB_MERGE_C R9, RZ, R3, RZ ;  /* 0x00000003ff09723e */ /* 0x000fe200048070ff */
[----:B------:R-:W2:Y:S01]  /*dd50*/  LDL.LU R223, [R1+0x5c] ;  /* 0x00005c0001df7983 */ /* 0x000ea20000300800 */
[----:B------:R-:W-:-:S03]  /*dd60*/  FMUL R0, R225, UR22 ;  /* 0x00000016e1007c20 */ /* 0x000fc60008400000 */
[----:B------:R0:W-:Y:S04]  /*dd70*/  @!P4 STG.E.U8 desc[UR20][R26.64+0xd9], R5 ;  /* 0x0000d9051a00c986 */ /* 0x0001e8000c101114 */
[----:B------:R-:W2:Y:S01]  /*dd80*/  LDL.LU R225, [R1+0x60] ;  /* 0x0000600001e17983 */ /* 0x000ea20000300800 */
[----:B0-----:R-:W-:Y:S01]  /*dd90*/  F2FP.SATFINITE.E4M3.F32.PACK_AB_MERGE_C R5, RZ, R0, RZ ;  /* 0x00000000ff05723e */ /* 0x001fe200048070ff */
[----:B---3--:R-:W-:Y:S02]  /*dda0*/  FMUL R2, R224, UR22 ;  /* 0x00000016e0027c20 */ /* 0x008fe40008400000 */
[----:B------:R-:W3:Y:S01]  /*ddb0*/  LDL.LU R224, [R1+0x64] ;  /* 0x0000640001e07983 */ /* 0x000ee20000300800 */
[----:B----4-:R-:W-:-:S03]  /*ddc0*/  FMUL R3, R226, UR22 ;  /* 0x00000016e2037c20 */ /* 0x010fc60008400000 */
[----:B------:R-:W4:Y:S01]  /*ddd0*/  LDL.LU R226, [R1+0x68] ;  /* 0x0000680001e27983 */ /* 0x000f220000300800 */
[----:B------:R-:W-:-:S03]  /*dde0*/  FMUL R0, R227, UR22 ;  /* 0x00000016e3007c20 */ /* 0x000fc60008400000 */
[----:B------:R-:W4:Y:S01]  /*ddf0*/  LDL.LU R227, [R1+0x6c] ;  /* 0x00006c0001e37983 */ /* 0x000f220000300800 */
[C---:B------:R-:W-:Y:S02]  /*de00*/  ISETP.LT.OR P2, PT, R35.reuse, 0xd9, !P0 ;  /* 0x000000d92300780c */ /* 0x040fe40004741670 */
[C---:B------:R-:W-:Y:S02]  /*de10*/  ISETP.LT.OR P5, PT, R35.reuse, 0xe1, !P1 ;  /* 0x000000e12300780c */ /* 0x040fe40004fa1670 */
[C---:B------:R-:W-:Y:S02]  /*de20*/  ISETP.LT.OR P6, PT, R35.reuse, 0xe2, !P1 ;  /* 0x000000e22300780c */ /* 0x040fe40004fc1670 */
[----:B------:R-:W-:-:S07]  /*de30*/  ISETP.LT.OR P4, PT, R35, 0xe2, !P0 ;  /* 0x000000e22300780c */ /* 0x000fce0004781670 */
[----:B------:R-:W-:Y:S01]  /*de40*/  @!P2 STG.E.U8 desc[UR20][R26.64+0xd8], R11 ;  /* 0x0000d80b1a00a986 */ /* 0x000fe2000c101114 */
[----:B------:R-:W-:-:S03]  /*de50*/  ISETP.LT.OR P2, PT, R35, 0xe1, !P0 ;  /* 0x000000e12300780c */ /* 0x000fc60004741670 */
[----:B------:R0:W-:Y:S01]  /*de60*/  @!P5 STG.E.U8 desc[UR20][R24.64+0xe0], R7 ;  /* 0x0000e0071800d986 */ /* 0x0001e2000c101114 */
[----:B------:R-:W-:-:S03]  /*de70*/  ISETP.LT.OR P5, PT, R35, 0xe9, !P1 ;  /* 0x000000e92300780c */ /* 0x000fc60004fa1670 */
[----:B------:R1:W-:Y:S01]  /*de80*/  @!P6 STG.E.U8 desc[UR20][R24.64+0xe1], R9 ;  /* 0x0000e1091800e986 */ /* 0x0003e2000c101114 */
[----:B------:R-:W-:Y:S02]  /*de90*/  ISETP.LT.OR P6, PT, R35, 0xea, !P1 ;  /* 0x000000ea2300780c */ /* 0x000fe40004fc1670 */
[----:B------:R-:W-:Y:S01]  /*dea0*/  F2FP.SATFINITE.E4M3.F32.PACK_AB_MERGE_C R13, RZ, R4, RZ ;  /* 0x00000004ff0d723e */ /* 0x000fe200048070ff */
[----:B------:R1:W-:Y:S01]  /*deb0*/  @!P4 STG.E.U8 desc[UR20][R26.64+0xe1], R5 ;  /* 0x0000e1051a00c986 */ /* 0x0003e2000c101114 */
[----:B0-----:R-:W-:-:S03]  /*dec0*/  F2FP.SATFINITE.E4M3.F32.PACK_AB_MERGE_C R7, RZ, R2, RZ ;  /* 0x00000002ff07723e */ /* 0x001fc600048070ff */
[----:B------:R-:W-:Y:S01]  /*ded0*/  @!P2 STG.E.U8 desc[UR20][R26.64+0xe0], R13 ;  /* 0x0000e00d1a00a986 */ /* 0x000fe2000c101114 */
[----:B-1----:R-:W-:-:S03]  /*dee0*/  F2FP.SATFINITE.E4M3.F32.PACK_AB_MERGE_C R9, RZ, R3, RZ ;  /* 0x00000003ff09723e */ /* 0x002fc600048070ff */
[----:B------:R0:W-:Y:S01]  /*def0*/  @!P5 STG.E.U8 desc[UR20][R24.64+0xe8], R7 ;  /* 0x0000e8071800d986 */ /* 0x0001e2000c101114 */
[C---:B------:R-:W-:Y:S02]  /*df00*/  ISETP.LT.OR P2, PT, R35.reuse, 0xe9, !P0 ;  /* 0x000000e92300780c */ /* 0x040fe40004741670 */
[C---:B------:R-:W-:Y:S01]  /*df10*/  ISETP.LT.OR P4, PT, R35.reuse, 0xea, !P0 ;  /* 0x000000ea2300780c */ /* 0x040fe20004781670 */
[----:B------:R1:W-:Y:S01]  /*df20*/  @!P6 STG.E.U8 desc[UR20][R24.64+0xe9], R9 ;  /* 0x0000e9091800e986 */ /* 0x0003e2000c101114 */
[----:B------:R-:W-:Y:S01]  /*df30*/  ISETP.LT.OR P5, PT, R35, 0xf1, !P1 ;  /* 0x000000f12300780c */ /* 0x000fe20004fa1670 */
[----:B------:R-:W-:Y:S01]  /*df40*/  FMUL R2, R219, UR22 ;  /* 0x00000016db027c20 */ /* 0x000fe20008400000 */
[----:B------:R-:W-:Y:S02]  /*df50*/  ISETP.LT.OR P6, PT, R35, 0xf2, !P1 ;  /* 0x000000f22300780c */ /* 0x000fe40004fc1670 */
[----:B------:R-:W-:Y:S02]  /*df60*/  F2FP.SATFINITE.E4M3.F32.PACK_AB_MERGE_C R11, RZ, R0, RZ ;  /* 0x00000000ff0b723e */ /* 0x000fe400048070ff */
[----:B------:R-:W-:-:S03]  /*df70*/  F2FP.SATFINITE.E4M3.F32.PACK_AB_MERGE_C R5, RZ, R2, RZ ;  /* 0x00000002ff05723e */ /* 0x000fc600048070ff */
[----:B------:R-:W-:Y:S01]  /*df80*/  @!P2 STG.E.U8 desc[UR20][R26.64+0xe8], R11 ;  /* 0x0000e80b1a00a986 */ /* 0x000fe2000c101114 */
[----:B------:R-:W-:-:S03]  /*df90*/  ISETP.LT.OR P2, PT, R35, 0xf1, !P0 ;  /* 0x000000f12300780c */ /* 0x000fc60004741670 */
[----:B------:R-:W-:Y:S01]  /*dfa0*/  @!P4 STG.E.U8 desc[UR20][R26.64+0xe9], R5 ;  /* 0x0000e9051a00c986 */ /* 0x000fe2000c101114 */
[C---:B------:R-:W-:Y:S02]  /*dfb0*/  ISETP.LT.OR P4, PT, R35.reuse, 0xf9, !P1 ;  /* 0x000000f92300780c */ /* 0x040fe40004f81670 */
[----:B------:R-:W-:Y:S01]  /*dfc0*/  ISETP.LT.OR P1, PT, R35, 0xfa, !P1 ;  /* 0x000000fa2300780c */ /* 0x000fe20004f21670 */
[----:B--2---:R-:W-:Y:S01]  /*dfd0*/  FMUL R0, R221, UR22 ;  /* 0x00000016dd007c20 */ /* 0x004fe20008400000 */
[----:B------:R-:W-:-:S04]  /*dfe0*/  FMUL R3, R220, UR22 ;  /* 0x00000016dc037c20 */ /* 0x000fc80008400000 */
[----:B0-----:R-:W-:Y:S02]  /*dff0*/  F2FP.SATFINITE.E4M3.F32.PACK_AB_MERGE_C R7, RZ, R0, RZ ;  /* 0x00000000ff07723e */ /* 0x001fe400048070ff */
[----:B-1----:R-:W-:Y:S01]  /*e000*/  F2FP.SATFINITE.E4M3.F32.PACK_AB_MERGE_C R9, RZ, R3, RZ ;  /* 0x00000003ff09723e */ /* 0x002fe200048070ff */
[----:B------:R-:W-:Y:S02]  /*e010*/  FMUL R0, R222, UR22 ;  /* 0x00000016de007c20 */ /* 0x000fe40008400000 */
[----:B------:R0:W-:Y:S01]  /*e020*/  @!P5 STG.E.U8 desc[UR20][R24.64+0xf0], R7 ;  /* 0x0000f0071800d986 */ /* 0x0001e2000c101114 */
[----:B------:R-:W-:-:S03]  /*e030*/  ISETP.LT.OR P5, PT, R35, 0xf2, !P0 ;  /* 0x000000f22300780c */ /* 0x000fc600047a1670 */
[----:B------:R1:W-:Y:S01]  /*e040*/  @!P6 STG.E.U8 desc[UR20][R24.64+0xf1], R9 ;  /* 0x0000f1091800e986 */ /* 0x0003e2000c101114 */
[----:B------:R-:W-:Y:S02]  /*e050*/  ISETP.LT.OR P6, PT, R35, 0xf9, !P0 ;  /* 0x000000f92300780c */ /* 0x000fe400047c1670 */
[----:B------:R-:W-:Y:S01]  /*e060*/  F2FP.SATFINITE.E4M3.F32.PACK_AB_MERGE_C R13, RZ, R0, RZ ;  /* 0x00000000ff0d723e */ /* 0x000fe200048070ff */
[----:B------:R-:W-:Y:S01]  /*e070*/  FMUL R0, R223, UR22 ;  /* 0x00000016df007c20 */ /* 0x000fe20008400000 */
[----:B------:R-:W-:Y:S01]  /*e080*/  ISETP.LT.OR P0, PT, R35, 0xfa, !P0 ;  /* 0x000000fa2300780c */ /* 0x000fe20004701670 */
[----:B------:R-:W-:-:S03]  /*e090*/  FMUL R2, R225, UR22 ;  /* 0x00000016e1027c20 */ /* 0x000fc60008400000 */
[----:B0-----:R-:W-:Y:S02]  /*e0a0*/  F2FP.SATFINITE.E4M3.F32.PACK_AB_MERGE_C R7, RZ, R0, RZ ;  /* 0x00000000ff07723e */ /* 0x001fe400048070ff */
[----:B-1----:R-:W-:Y:S01]  /*e0b0*/  F2FP.SATFINITE.E4M3.F32.PACK_AB_MERGE_C R9, RZ, R2, RZ ;  /* 0x00000002ff09723e */ /* 0x002fe200048070ff */
[----:B---3--:R-:W-:Y:S01]  /*e0c0*/  FMUL R3, R224, UR22 ;  /* 0x00000016e0037c20 */ /* 0x008fe20008400000 */
[----:B----4-:R-:W-:Y:S01]  /*e0d0*/  FMUL R4, R226, UR22 ;  /* 0x00000016e2047c20 */ /* 0x010fe20008400000 */
[----:B------:R-:W-:-:S03]  /*e0e0*/  FMUL R5, R227, UR22 ;  /* 0x00000016e3057c20 */ /* 0x000fc60008400000 */
[----:B------:R-:W-:Y:S02]  /*e0f0*/  F2FP.SATFINITE.E4M3.F32.PACK_AB_MERGE_C R3, RZ, R3, RZ ;  /* 0x00000003ff03723e */ /* 0x000fe400048070ff */
[----:B------:R-:W-:Y:S02]  /*e100*/  F2FP.SATFINITE.E4M3.F32.PACK_AB_MERGE_C R11, RZ, R4, RZ ;  /* 0x00000004ff0b723e */ /* 0x000fe400048070ff */
[----:B------:R-:W-:Y:S01]  /*e110*/  F2FP.SATFINITE.E4M3.F32.PACK_AB_MERGE_C R5, RZ, R5, RZ ;  /* 0x00000005ff05723e */ /* 0x000fe200048070ff */
[----:B------:R0:W-:Y:S04]  /*e120*/  @!P2 STG.E.U8 desc[UR20][R26.64+0xf0], R13 ;  /* 0x0000f00d1a00a986 */ /* 0x0001e8000c101114 */
[----:B------:R0:W-:Y:S04]  /*e130*/  @!P5 STG.E.U8 desc[UR20][R26.64+0xf1], R7 ;  /* 0x0000f1071a00d986 */ /* 0x0001e8000c101114 */
[----:B------:R0:W-:Y:S04]  /*e140*/  @!P4 STG.E.U8 desc[UR20][R24.64+0xf8], R9 ;  /* 0x0000f8091800c986 */ /* 0x0001e8000c101114 */
[----:B------:R0:W-:Y:S04]  /*e150*/  @!P1 STG.E.U8 desc[UR20][R24.64+0xf9], R3 ;  /* 0x0000f90318009986 */ /* 0x0001e8000c101114 */
[----:B------:R0:W-:Y:S04]  /*e160*/  @!P6 STG.E.U8 desc[UR20][R26.64+0xf8], R11 ;  /* 0x0000f80b1a00e986 */ /* 0x0001e8000c101114 */
[----:B------:R0:W-:Y:S02]  /*e170*/  @!P0 STG.E.U8 desc[UR20][R26.64+0xf9], R5 ;  /* 0x0000f9051a008986 */ /* 0x0001e4000c101114 */
.L_x_289:
[----:B------:R-:W-:Y:S05]  /*e180*/  BSYNC B0 ;  /* 0x0000000000007941 */ /* 0x000fea0003800000 */
.L_x_31:
[----:B0----5:R-:W2:Y:S04]  /*e190*/  LDL.LU R3, [R1+0x70] ;  /* 0x0000700001037983 */ /* 0x021ea80000300800 */
[----:B------:R-:W2:Y:S01]  /*e1a0*/  LDL.LU R2, [R1+0x74] ;  /* 0x0000740001027983 */ /* 0x000ea20000300800 */
[----:B------:R-:W-:Y:S01]  /*e1b0*/  ULDC UR6, c[0x0][0xc] ;  /* 0x0000030000067ab9 */ /* 0x000fe20000000800 */
[----:B------:R-:W-:Y:S01]  /*e1c0*/  ULDC UR7, c[0x0][0x10] ;  /* 0x0000040000077ab9 */ /* 0x000fe20000000800 */
[----:B------:R-:W2:Y:S01]  /*e1d0*/  LDC R5, c[0x0][0x14] ;  /* 0x00000500ff057b82 */ /* 0x000ea20000000800 */
[----:B------:R-:W-:Y:S01]  /*e1e0*/  UIMAD.WIDE.U32 UR6, UR6, UR7, URZ ;  /* 0x00000007060672a5 */ /* 0x000fe2000f8e003f */
[----:B------:R-:W-:Y:S01]  /*e1f0*/  PRMT R0, RZ, 0x7610, R0 ;  /* 0x00007610ff007816 */ /* 0x000fe20000000000 */
[----:B------:R-:W-:-:S04]  /*e200*/  UMOV UR24, 0xffffffff ;  /* 0xffffffff00187882 */ /* 0x000fc80000000000 */
[----:B--2---:R-:W-:-:S04]  /*e210*/  IMAD.WIDE.U32 R2, R5, UR6, R2 ;  /* 0x0000000605027c25 */ /* 0x004fc8000f8e0002 */
[----:B------:R-:W-:Y:S01]  /*e220*/  IMAD R5, R5, UR7, RZ ;  /* 0x0000000705057c24 */ /* 0x000fe2000f8e02ff */
[----:B------:R-:W-:Y:S01]  /*e230*/  ULDC.64 UR6, c[0x0][0x650] ;  /* 0x0001940000067ab9 */ /* 0x000fe20000000a00 */
[----:B------:R-:W-:Y:S01]  /*e240*/  IMAD.MOV.U32 R19, RZ, RZ, R2 ;  /* 0x000000ffff137224 */ /* 0x000fe200078e0002 */
[----:B------:R-:W-:Y:S01]  /*e250*/  ISETP.GE.U32.AND P0, PT, R2, UR6, PT ;  /* 0x0000000602007c0c */ /* 0x000fe2000bf06070 */
[----:B------:R-:W-:Y:S02]  /*e260*/  IMAD.IADD R22, R3, 0x1, R5 ;  /* 0x0000000103167824 */ /* 0x000fe400078e0205 */
[----:B------:R-:W-:-:S03]  /*e270*/  IMAD.MOV.U32 R2, RZ, RZ, -0x1 ;  /* 0xffffffffff027424 */ /* 0x000fc600078e00ff */
[----:B------:R0:W-:Y:S01]  /*e280*/  STL [R1+0x70], R22 ;  /* 0x0000701601007387 */ /* 0x0001e20000100800 */
[----:B------:R-:W-:-:S03]  /*e290*/  ISETP.GE.U32.AND.EX P0, PT, R22, UR7, PT, P0 ;  /* 0x0000000716007c0c */ /* 0x000fc6000bf06100 */
[----:B------:R0:W-:Y:S04]  /*e2a0*/  STL [R1+0x74], R19 ;  /* 0x0000741301007387 */ /* 0x0001e80000100800 */
[----:B------:R0:W-:Y:S06]  /*e2b0*/  STL [R1+0x78], R2 ;  /* 0x0000780201007387 */ /* 0x0001ec0000100800 */
[----:B------:R-:W-:Y:S05]  /*e2c0*/  @P0 BRA `(.L_x_290) ;  /* 0x00000004006c0947 */ /* 0x000fea0003800000 */
[----:B------:R-:W2:Y:S01]  /*e2d0*/  S2R R14, SR_CTAID.X ;  /* 0x00000000000e7919 */ /* 0x000ea20000002500 */
[----:B------:R-:W5:Y:S01]  /*e2e0*/  LDC.64 R8, c[0x0][0x628] ;  /* 0x00018a00ff087b82 */ /* 0x000f620000000a00 */
[----:B------:R-:W-:Y:S01]  /*e2f0*/  ULDC UR6, c[0x0][0x150] ;  /* 0x0000540000067ab9 */ /* 0x000fe20000000800 */
[----:B------:R-:W-:Y:S01]  /*e300*/  IMAD.MOV.U32 R6, RZ, RZ, R19 ;  /* 0x000000ffff067224 */ /* 0x000fe200078e0013 */
[----:B------:R-:W0:Y:S01]  /*e310*/  S2R R16, SR_CTAID.Y ;  /* 0x0000000000107919 */ /* 0x000e220000002600 */
[----:B------:R-:W-:-:S04]  /*e320*/  IMAD.MOV.U32 R7, RZ, RZ, R22 ;  /* 0x000000ffff077224 */ /* 0x000fc800078e0016 */
[----:B------:R-:W0:Y:S08]  /*e330*/  LDC R17, c[0x0][0x144] ;  /* 0x00005100ff117b82 */ /* 0x000e300000000800 */
[----:B------:R-:W0:Y:S08]  /*e340*/  LDC R10, c[0x0][0x630] ;  /* 0x00018c00ff0a7b82 */ /* 0x000e300000000800 */
[----:B------:R-:W0:Y:S01]  /*e350*/  LDC.64 R12, c[0x0][0x620] ;  /* 0x00018800ff0c7b82 */ /* 0x000e220000000a00 */
[----:B-----5:R-:W-:-:S04]  /*e360*/  ISETP.NE.U32.AND P0, PT, R8, RZ, PT ;  /* 0x000000ff0800720c */ /* 0x020fc80003f05070 */
[----:B------:R-:W-:Y:S02]  /*e370*/  ISETP.NE.AND.EX P0, PT, R9, RZ, PT, P0 ;  /* 0x000000ff0900720c */ /* 0x000fe40003f05300 */
[----:B--2---:R-:W-:-:S05]  /*e380*/  I2FP.F32.U32 R0, R14 ;  /* 0x0000000e00007245 */ /* 0x004fca0000201000 */
[----:B------:R-:W-:-:S04]  /*e390*/  FMUL R0, R0, UR6 ;  /* 0x0000000600007c20 */ /* 0x000fc80008400000 */
[----:B------:R2:W0:Y:S02]  /*e3a0*/  F2I.U32.TRUNC.NTZ R15, R0 ;  /* 0x00000000000f7305 */ /* 0x000424000020f000 */
[----:B------:R-:W-:Y:S05]  /*e3b0*/  @!P0 BRA `(.L_x_291) ;  /* 0x0000000000288947 */ /* 0x000fea0003800000 */
[----:B--2---:R-:W2:Y:S02]  /*e3c0*/  LDC R0, c[0x0][0x634] ;  /* 0x00018d00ff007b82 */ /* 0x004ea40000000800 */
[----:B--2---:R-:W-:-:S05]  /*e3d0*/  IADD3 R7, P0, R19, R0, RZ ;  /* 0x0000000013077210 */ /* 0x004fca0007f1e0ff */
[----:B------:R-:W-:-:S04]  /*e3e0*/  IMAD.X R11, RZ, RZ, R22, P0 ;  /* 0x000000ffff0b7224 */ /* 0x000fc800000e0616 */
[----:B0-----:R-:W-:-:S04]  /*e3f0*/  IMAD.WIDE.U32 R2, R11, R8, RZ ;  /* 0x000000080b027225 */ /* 0x001fc800078e00ff */
[----:B------:R-:W-:-:S04]  /*e400*/  IMAD.WIDE.U32 R4, P0, R7, R9, R2 ;  /* 0x0000000907047225 */ /* 0x000fc80007800002 */
[----:B------:R-:W-:-:S04]  /*e410*/  IMAD.WIDE.U32 R2, R7, R8, RZ ;  /* 0x0000000807027225 */ /* 0x000fc800078e00ff */
[----:B------:R-:W-:Y:S01]  /*e420*/  IMAD.X R7, RZ, RZ, RZ, P0 ;  /* 0x000000ffff077224 */ /* 0x000fe200000e06ff */
[----:B------:R-:W-:Y:S01]  /*e430*/  IADD3 RZ, P0, R3, R4, RZ ;  /* 0x0000000403ff7210 */ /* 0x000fe20007f1e0ff */
[----:B------:R-:W-:-:S04]  /*e440*/  IMAD.MOV.U32 R6, RZ, RZ, R5 ;  /* 0x000000ffff067224 */ /* 0x000fc800078e0005 */
[----:B------:R-:W-:-:S08]  /*e450*/  IMAD.WIDE.U32.X R6, R11, R9, R6, P0 ;  /* 0x000000090b067225 */ /* 0x000fd000000e0406 */
.L_x_291:
[-CC-:B01----:R-:W-:Y:S01]  /*e460*/  SHF.R.U64 R24, R6, R10.reuse, R7.reuse ;  /* 0x0000000a06187219 */ /* 0x183fe20000001207 */
[----:B------:R-:W0:Y:S01]  /*e470*/  LDC.64 R20, c[0x0][0x640] ;  /* 0x00019000ff147b82 */ /* 0x000e220000000a00 */
[----:B--2---:R-:W-:Y:S01]  /*e480*/  SHF.R.U32.HI R0, RZ, R10, R7 ;  /* 0x0000000aff007219 */ /* 0x004fe20000011607 */
[----:B------:R-:W-:Y:S01]  /*e490*/  IMAD.MOV.U32 R2, RZ, RZ, R19 ;  /* 0x000000ffff027224 */ /* 0x000fe200078e0013 */
[----:B------:R-:W-:Y:S01]  /*e4a0*/  IADD3 R5, P0, RZ, -R24, RZ ;  /* 0x80000018ff057210 */ /* 0x000fe20007f1e0ff */
[----:B------:R-:W-:Y:S01]  /*e4b0*/  IMAD.MOV R15, RZ, RZ, -R15 ;  /* 0x000000ffff0f7224 */ /* 0x000fe200078e0a0f */
[----:B------:R-:W-:Y:S01]  /*e4c0*/  ULDC UR6, c[0x0][0x154] ;  /* 0x0000550000067ab9 */ /* 0x000fe20000000800 */
[----:B------:R-:W-:Y:S02]  /*e4d0*/  IMAD.MOV.U32 R7, RZ, RZ, 0x1 ;  /* 0x00000001ff077424 */ /* 0x000fe400078e00ff */
[----:B------:R-:W1:Y:S01]  /*e4e0*/  LDC R4, c[0x0][0x618] ;  /* 0x00018600ff047b82 */ /* 0x000e620000000800 */
[----:B------:R-:W-:-:S02]  /*e4f0*/  IMAD.X R3, RZ, RZ, ~R0, P0 ;  /* 0x000000ffff037224 */ /* 0x000fc400000e0e00 */
[----:B------:R-:W-:Y:S02]  /*e500*/  IMAD R15, R17, R15, R14 ;  /* 0x0000000f110f7224 */ /* 0x000fe400078e020e */
[-C--:B------:R-:W-:Y:S02]  /*e510*/  IMAD R0, R3, R12.reuse, RZ ;  /* 0x0000000c03007224 */ /* 0x080fe400078e02ff */
[----:B------:R-:W-:Y:S01]  /*e520*/  IMAD.MOV.U32 R3, RZ, RZ, R22 ;  /* 0x000000ffff037224 */ /* 0x000fe200078e0016 */
[----:B------:R-:W2:Y:S01]  /*e530*/  LDC R6, c[0x0][0x608] ;  /* 0x00018200ff067b82 */ /* 0x000ea20000000800 */
[----:B------:R-:W-:-:S04]  /*e540*/  IMAD.WIDE.U32 R2, R5, R12, R2 ;  /* 0x0000000c05027225 */ /* 0x000fc800078e0002 */
[----:B------:R-:W-:-:S03]  /*e550*/  IMAD R5, R5, R13, R0 ;  /* 0x0000000d05057224 */ /* 0x000fc600078e0200 */
[----:B------:R-:W5:Y:S01]  /*e560*/  LDC R18, c[0x0][0x658] ;  /* 0x00019600ff127b82 */ /* 0x000f620000000800 */
[----:B------:R-:W-:Y:S01]  /*e570*/  I2FP.F32.U32 R0, R16 ;  /* 0x0000001000007245 */ /* 0x000fe20000201000 */
[----:B------:R-:W-:Y:S01]  /*e580*/  IMAD.IADD R3, R3, 0x1, R5 ;  /* 0x0000000103037824 */ /* 0x000fe200078e0205 */
[----:B0-----:R-:W-:Y:S01]  /*e590*/  ISETP.NE.U32.AND P0, PT, R20, RZ, PT ;  /* 0x000000ff1400720c */ /* 0x001fe20003f05070 */
[----:B------:R-:W-:Y:S02]  /*e5a0*/  IMAD.MOV.U32 R5, RZ, RZ, -0x1 ;  /* 0xffffffffff057424 */ /* 0x000fe400078e00ff */
[----:B------:R-:W-:Y:S02]  /*e5b0*/  FMUL R0, R0, UR6 ;  /* 0x0000000600007c20 */ /* 0x000fe40008400000 */
[----:B------:R-:W0:Y:S01]  /*e5c0*/  LDC R13, c[0x0][0x148] ;  /* 0x00005200ff0d7b82 */ /* 0x000e220000000800 */
[----:B-1----:R-:W-:Y:S01]  /*e5d0*/  SHF.R.U64 R10, R2, R4, R3 ;  /* 0x00000004020a7219 */ /* 0x002fe20000001203 */
[----:B------:R1:W0:Y:S01]  /*e5e0*/  F2I.U32.TRUNC.NTZ R12, R0 ;  /* 0x00000000000c7305 */ /* 0x000222000020f000 */
[----:B------:R-:W-:-:S02]  /*e5f0*/  ISETP.NE.AND.EX P0, PT, R21, RZ, PT, P0 ;  /* 0x000000ff1500720c */ /* 0x000fc40003f05300 */
[----:B------:R-:W-:-:S03]  /*e600*/  SHF.R.U32.HI R3, RZ, R4, R3 ;  /* 0x00000004ff037219 */ /* 0x000fc60000011603 */
[----:B------:R-:W0:Y:S01]  /*e610*/  LDC R14, c[0x0][0x600] ;  /* 0x00018000ff0e7b82 */ /* 0x000e220000000800 */
[-CC-:B--2---:R-:W-:Y:S02]  /*e620*/  SHF.R.U64 R8, R10, R6.reuse, R3.reuse ;  /* 0x000000060a087219 */ /* 0x184fe40000001203 */
[----:B------:R-:W-:-:S05]  /*e630*/  SHF.R.U32.HI R3, RZ, R6, R3 ;  /* 0x00000006ff037219 */ /* 0x000fca0000011603 */
[----:B------:R-:W2:Y:S01]  /*e640*/  LDC R19, c[0x0][0x648] ;  /* 0x00019200ff137b82 */ /* 0x000ea20000000800 */
[-CC-:B-----5:R-:W-:Y:S02]  /*e650*/  SHF.R.U64 R11, R8, R18.reuse, R3.reuse ;  /* 0x00000012080b7219 */ /* 0x1a0fe40000001203 */
[-C--:B------:R-:W-:Y:S02]  /*e660*/  SHF.L.U32 R5, R5, R18.reuse, RZ ;  /* 0x0000001205057219 */ /* 0x080fe400000006ff */
[-C--:B------:R-:W-:Y:S01]  /*e670*/  SHF.R.U32.HI R3, RZ, R18.reuse, R3 ;  /* 0x00000012ff037219 */ /* 0x080fe20000011603 */
[----:B------:R-:W-:Y:S01]  /*e680*/  IMAD.MOV.U32 R2, RZ, RZ, R11 ;  /* 0x000000ffff027224 */ /* 0x000fe200078e000b */
[----:B------:R-:W-:Y:S01]  /*e690*/  SHF.L.U32 R34, R7, R18, RZ ;  /* 0x0000001207227219 */ /* 0x000fe200000006ff */
[----:B------:R-:W0:Y:S01]  /*e6a0*/  LDC R22, c[0x0][0x638] ;  /* 0x00018e00ff167b82 */ /* 0x000e220000000800 */
[----:B------:R-:W-:-:S07]  /*e6b0*/  LOP3.LUT R17, RZ, R5, RZ, 0x33, !PT ;  /* 0x00000005ff117212 */ /* 0x000fce00078e33ff */
[----:B------:R-:W0:Y:S01]  /*e6c0*/  LDC R23, c[0x0][0x610] ;  /* 0x00018400ff177b82 */ /* 0x000e220000000800 */
[----:B-1----:R-:W-:Y:S05]  /*e6d0*/  @!P0 BRA `(.L_x_292) ;  /* 0x0000000000288947 */ /* 0x002fea0003800000 */
        /* <DEDUP_REMOVED lines=10> */
.L_x_292:
[----:B--2---:R-:W-:Y:S01]  /*e780*/  SHF.R.U64 R0, R2, R19, R3 ;  /* 0x0000001302007219 */ /* 0x004fe20000001203 */
[----:B0-----:R-:W-:Y:S01]  /*e790*/  VIADD R3, R14, 0xffffffff ;  /* 0xffffffff0e037836 */ /* 0x001fe20000000000 */
[----:B------:R-:W-:Y:S01]  /*e7a0*/  LOP3.LUT R5, R8, R17, RZ, 0xc0, !PT ;  /* 0x0000001108057212 */ /* 0x000fe200078ec0ff */
[----:B------:R-:W-:Y:S01]  /*e7b0*/  IMAD.MOV R12, RZ, RZ, -R12 ;  /* 0x000000ffff0c7224 */ /* 0x000fe200078e0a0c */
[----:B------:R-:W-:Y:S01]  /*e7c0*/  R2UR UR24, R24 ;  /* 0x00000000181872ca */ /* 0x000fe200000e0000 */
[----:B------:R-:W-:Y:S01]  /*e7d0*/  IMAD.MOV R2, RZ, RZ, -R0 ;  /* 0x000000ffff027224 */ /* 0x000fe200078e0a00 */
[----:B------:R-:W-:Y:S01]  /*e7e0*/  LOP3.LUT R3, R10, R3, RZ, 0xc0, !PT ;  /* 0x000000030a037212 */ /* 0x000fe200078ec0ff */
[----:B------:R-:W-:Y:S02]  /*e7f0*/  IMAD R34, R34, R0, R5 ;  /* 0x0000000022227224 */ /* 0x000fe400078e0205 */
[----:B------:R-:W-:Y:S02]  /*e800*/  @P3 IMAD R15, R13, R12, R16 ;  /* 0x0000000c0d0f3224 */ /* 0x000fe400078e0210 */
[----:B------:R-:W-:-:S02]  /*e810*/  IMAD R0, R2, R22, R11 ;  /* 0x0000001602007224 */ /* 0x000fc400078e020b */
[----:B------:R-:W-:Y:S02]  /*e820*/  IMAD R34, R34, R23, R15 ;  /* 0x0000001722227224 */ /* 0x000fe400078e020f */
[----:B------:R-:W-:Y:S02]  /*e830*/  IMAD R3, R0, R14, R3 ;  /* 0x0000000e00037224 */ /* 0x000fe400078e0203 */
[----:B------:R-:W-:-:S03]  /*e840*/  IMAD.MOV.U32 R0, RZ, RZ, 0x1 ;  /* 0x00000001ff007424 */ /* 0x000fc600078e00ff */
[----:B------:R-:W-:Y:S02]  /*e850*/  SEL R2, R3, R34, !P3 ;  /* 0x0000002203027207 */ /* 0x000fe40005800000 */
[----:B------:R-:W-:-:S03]  /*e860*/  SEL R34, R34, R3, !P3 ;  /* 0x0000000322227207 */ /* 0x000fc60005800000 */
[----:B------:R2:W-:Y:S04]  /*e870*/  STL [R1+0x78], R2 ;  /* 0x0000780201007387 */ /* 0x0005e80000100800 */
.L_x_290:
[----:B------:R-:W-:Y:S01]  /*e880*/  UIADD3 UR5, UR12, UR5, URZ ;  /* 0x000000050c057290 */ /* 0x000fe2000fffe03f */
[----:B------:R0:W-:Y:S01]  /*e890*/  STL [R1+0x7c], R34 ;  /* 0x00007c2201007387 */ /* 0x0001e20000100800 */
[----:B------:R-:W-:Y:S02]  /*e8a0*/  LOP3.LUT P0, RZ, R0, 0xff, RZ, 0xc0, !PT ;  /* 0x000000ff00ff7812 */ /* 0x000fe4000780c0ff */
[----:B------:R-:W-:Y:S02]  /*e8b0*/  USHF.R.U32.HI UR6, URZ, 0x2, UR5 ;  /* 0x000000023f067899 */ /* 0x000fe40008011605 */
[----:B------:R-:W-:Y:S02]  /*e8c0*/  UISETP.GT.U32.AND UP0, UPT, UR5, 0x3, UPT ;  /* 0x000000030500788c */ /* 0x000fe4000bf04070 */
[----:B------:R-:W-:Y:S02]  /*e8d0*/  ULOP3.LUT UR6, UR6, 0x1, URZ, 0xc0, !UPT ;  /* 0x0000000106067892 */ /* 0x000fe4000f8ec03f */
[----:B------:R-:W-:-:S02]  /*e8e0*/  UISETP.LT.U32.AND UP0, UPT, UR12, 0x4, UP0 ;  /* 0x000000040c00788c */ /* 0x000fc40008701070 */
[----:B------:R-:W-:Y:S02]  /*e8f0*/  UISETP.NE.U32.AND UP1, UPT, UR6, 0x1, UPT ;  /* 0x000000010600788c */ /* 0x000fe4000bf25070 */
[----:B------:R-:W-:Y:S02]  /*e900*/  USEL UR7, URZ, 0x1, !UP0 ;  /* 0x000000013f077887 */ /* 0x000fe4000c000000 */
[----:B------:R-:W-:Y:S02]  /*e910*/  UISETP.GT.U32.AND UP1, UPT, UR12, 0x3, !UP1 ;  /* 0x000000030c00788c */ /* 0x000fe4000cf24070 */
[----:B------:R-:W-:Y:S02]  /*e920*/  ULOP3.LUT UR5, UR5, 0x3, URZ, 0xc0, !UPT ;  /* 0x0000000305057892 */ /* 0x000fe4000f8ec03f */
[----:B------:R-:W-:-:S04]  /*e930*/  USEL UR6, URZ, 0x1, !UP1 ;  /* 0x000000013f067887 */ /* 0x000fc8000c800000 */
[----:B------:R-:W-:Y:S01]  /*e940*/  ULOP3.LUT UR4, UR6, UR4, UR7, 0x96, !UPT ;  /* 0x0000000406047292 */ /* 0x000fe2000f8e9607 */
[----:B0-----:R-:W-:Y:S11]  /*e950*/  @P0 BRA `(.L_x_293) ;  /* 0xffffff2400b00947 */ /* 0x001ff6000383ffff */
[----:B------:R-:W-:Y:S05]  /*e960*/  EXIT ;  /* 0x000000000000794d */ /* 0x000fea0003800000 */
.L_x_3:
[----:B------:R-:W2:Y:S01]  /*e970*/  LDL R16, [R1+0x74] ;  /* 0x0000740001107983 */ /* 0x000ea20000100800 */
[----:B------:R-:W-:-:S03]  /*e980*/  ULDC.64 UR4, c[0x0][0x650] ;  /* 0x0001940000047ab9 */ /* 0x000fc60000000a00 */
[----:B------:R-:W3:Y:S01]  /*e990*/  LDL R17, [R1+0x70] ;  /* 0x0000700001117983 */ /* 0x000ee20000100800 */
[----:B------:R-:W-:Y:S01]  /*e9a0*/  PRMT R4, RZ, 0x7610, R4 ;  /* 0x00007610ff047816 */ /* 0x000fe20000000004 */
[----:B------:R-:W-:Y:S02]  /*e9b0*/  IMAD.MOV.U32 R5, RZ, RZ, -0x1 ;  /* 0xffffffffff057424 */ /* 0x000fe400078e00ff */
[----:B------:R-:W-:Y:S02]  /*e9c0*/  IMAD.MOV.U32 R6, RZ, RZ, -0x1 ;  /* 0xffffffffff067424 */ /* 0x000fe400078e00ff */
[----:B------:R-:W-:Y:S01]  /*e9d0*/  IMAD.MOV.U32 R11, RZ, RZ, -0x1 ;  /* 0xffffffffff0b7424 */ /* 0x000fe200078e00ff */
[----:B--2---:R-:W-:-:S04]  /*e9e0*/  ISETP.GE.U32.AND P0, PT, R16, UR4, PT ;  /* 0x0000000410007c0c */ /* 0x004fc8000bf06070 */
[----:B---3--:R-:W-:-:S13]  /*e9f0*/  ISETP.GE.U32.AND.EX P0, PT, R17, UR5, PT, P0 ;  /* 0x0000000511007c0c */ /* 0x008fda000bf06100 */
[----:B------:R-:W-:Y:S05]  /*ea00*/  @P0 BRA `(.L_x_294) ;  /* 0x00000004005c0947 */ /* 0x000fea0003800000 */
        /* <DEDUP_REMOVED lines=18> */
.L_x_295:
[-CC-:B------:R-:W-:Y:S01]  /*eb30*/  SHF.R.U64 R11, R8, R12.reuse, R9.reuse ;  /* 0x0000000c080b7219 */ /* 0x180fe20000001209 */
[----:B------:R-:W0:Y:S01]  /*eb40*/  LDC.64 R20, c[0x0][0x640] ;  /* 0x00019000ff147b82 */ /* 0x000e220000000a00 */
[----:B------:R-:W-:Y:S01]  /*eb50*/  SHF.R.U32.HI R3, RZ, R12, R9 ;  /* 0x0000000cff037219 */ /* 0x000fe20000011609 */
[----:B------:R-:W-:Y:S01]  /*eb60*/  ULDC UR4, c[0x0][0x150] ;  /* 0x0000540000047ab9 */ /* 0x000fe20000000800 */
[----:B------:R-:W-:Y:S01]  /*eb70*/  IADD3 R7, P0, RZ, -R11, RZ ;  /* 0x8000000bff077210 */ /* 0x000fe20007f1e0ff */
[----:B------:R-:W-:Y:S01]  /*eb80*/  IMAD.MOV.U32 R4, RZ, RZ, R16 ;  /* 0x000000ffff047224 */ /* 0x000fe200078e0010 */
[----:B------:R-:W-:Y:S01]  /*eb90*/  I2FP.F32.U32 R6, R2 ;  /* 0x0000000200067245 */ /* 0x000fe20000201000 */
[----:B------:R-:W-:Y:S02]  /*eba0*/  IMAD.MOV.U32 R5, RZ, RZ, R17 ;  /* 0x000000ffff057224 */ /* 0x000fe400078e0011 */
[----:B------:R-:W1:Y:S01]  /*ebb0*/  LDC R10, c[0x0][0x618] ;  /* 0x00018600ff0a7b82 */ /* 0x000e620000000800 */
[----:B------:R-:W-:-:S02]  /*ebc0*/  IMAD.X R3, RZ, RZ, ~R3, P0 ;  /* 0x000000ffff037224 */ /* 0x000fc400000e0e03 */
[----:B------:R-:W-:Y:S01]  /*ebd0*/  FMUL R9, R6, UR4 ;  /* 0x0000000406097c20 */ /* 0x000fe20008400000 */
[----:B------:R-:W-:Y:S01]  /*ebe0*/  IMAD.WIDE.U32 R4, R7, R14, R4 ;  /* 0x0000000e07047225 */ /* 0x000fe200078e0004 */
[----:B------:R-:W-:-:S03]  /*ebf0*/  ULDC UR4, c[0x0][0x154] ;  /* 0x0000550000047ab9 */ /* 0x000fc60000000800 */
[----:B------:R-:W-:Y:S01]  /*ec00*/  IMAD R6, R3, R14, RZ ;  /* 0x0000000e03067224 */ /* 0x000fe200078e02ff */
[----:B------:R-:W2:Y:S01]  /*ec10*/  LDC R13, c[0x0][0x144] ;  /* 0x00005100ff0d7b82 */ /* 0x000ea20000000800 */
[----:B------:R-:W3:Y:S02]  /*ec20*/  F2I.U32.TRUNC.NTZ R9, R9 ;  /* 0x0000000900097305 */ /* 0x000ee4000020f000 */
[----:B------:R-:W-:Y:S02]  /*ec30*/  IMAD R3, R7, R15, R6 ;  /* 0x0000000f07037224 */ /* 0x000fe400078e0206 */
[----:B------:R-:W-:Y:S02]  /*ec40*/  IMAD.MOV.U32 R6, RZ, RZ, -0x1 ;  /* 0xffffffffff067424 */ /* 0x000fe400078e00ff */
[----:B------:R-:W-:Y:S01]  /*ec50*/  IMAD.IADD R3, R5, 0x1, R3 ;  /* 0x0000000105037824 */ /* 0x000fe200078e0203 */
[----:B------:R-:W4:Y:S01]  /*ec60*/  LDC R12, c[0x0][0x608] ;  /* 0x00018200ff0c7b82 */ /* 0x000f220000000800 */
[----:B------:R-:W-:-:S02]  /*ec70*/  I2FP.F32.U32 R5, R0 ;  /* 0x0000000000057245 */ /* 0x000fc40000201000 */
[----:B0-----:R-:W-:-:S03]  /*ec80*/  ISETP.NE.U32.AND P0, PT, R20, RZ, PT ;  /* 0x000000ff1400720c */ /* 0x001fc60003f05070 */
[----:B------:R-:W-:Y:S01]  /*ec90*/  FMUL R5, R5, UR4 ;  /* 0x0000000405057c20 */ /* 0x000fe20008400000 */
[----:B------:R-:W-:Y:S01]  /*eca0*/  ISETP.NE.AND.EX P0, PT, R21, RZ, PT, P0 ;  /* 0x000000ff1500720c */ /* 0x000fe20003f05300 */
[----:B------:R-:W0:Y:S01]  /*ecb0*/  LDC R7, c[0x0][0x658] ;  /* 0x00019600ff077b82 */ /* 0x000e220000000800 */
[-C--:B-1----:R-:W-:Y:S01]  /*ecc0*/  SHF.R.U64 R8, R4, R10.reuse, R3 ;  /* 0x0000000a04087219 */ /* 0x082fe20000001203 */
[----:B---3--:R-:W-:Y:S01]  /*ecd0*/  IMAD.MOV R4, RZ, RZ, -R9 ;  /* 0x000000ffff047224 */ /* 0x008fe200078e0a09 */
[----:B------:R-:W-:Y:S02]  /*ece0*/  SHF.R.U32.HI R3, RZ, R10, R3 ;  /* 0x0000000aff037219 */ /* 0x000fe40000011603 */
[----:B------:R1:W3:Y:S03]  /*ecf0*/  F2I.U32.TRUNC.NTZ R10, R5 ;  /* 0x00000005000a7305 */ /* 0x0002e6000020f000 */
[----:B------:R-:W1:Y:S01]  /*ed00*/  LDC R17, c[0x0][0x148] ;  /* 0x00005200ff117b82 */ /* 0x000e620000000800 */
[----:B--2---:R-:W-:-:S02]  /*ed10*/  IMAD R19, R13, R4, R2 ;  /* 0x000000040d137224 */ /* 0x004fc400078e0202 */
[----:B------:R-:W-:-:S05]  /*ed20*/  IMAD.MOV.U32 R4, RZ, RZ, 0x1 ;  /* 0x00000001ff047424 */ /* 0x000fca00078e00ff */
[----:B------:R-:W2:Y:S01]  /*ed30*/  LDC R14, c[0x0][0x600] ;  /* 0x00018000ff0e7b82 */ /* 0x000ea20000000800 */
[-CC-:B----4-:R-:W-:Y:S02]  /*ed40*/  SHF.R.U64 R13, R8, R12.reuse, R3.reuse ;  /* 0x0000000c080d7219 */ /* 0x190fe40000001203 */
[----:B------:R-:W-:-:S05]  /*ed50*/  SHF.R.U32.HI R2, RZ, R12, R3 ;  /* 0x0000000cff027219 */ /* 0x000fca0000011603 */
[----:B------:R-:W4:Y:S01]  /*ed60*/  LDC R16, c[0x0][0x648] ;  /* 0x00019200ff107b82 */ /* 0x000f220000000800 */
[-CC-:B0-----:R-:W-:Y:S02]  /*ed70*/  SHF.R.U64 R15, R13, R7.reuse, R2.reuse ;  /* 0x000000070d0f7219 */ /* 0x181fe40000001202 */
[-C--:B------:R-:W-:Y:S02]  /*ed80*/  SHF.L.U32 R6, R6, R7.reuse, RZ ;  /* 0x0000000706067219 */ /* 0x080fe400000006ff */
[-C--:B------:R-:W-:Y:S01]  /*ed90*/  SHF.R.U32.HI R3, RZ, R7.reuse, R2 ;  /* 0x00000007ff037219 */ /* 0x080fe20000011602 */
[----:B------:R-:W-:Y:S01]  /*eda0*/  IMAD.MOV.U32 R2, RZ, RZ, R15 ;  /* 0x000000ffff027224 */ /* 0x000fe200078e000f */
[----:B------:R-:W-:Y:S01]  /*edb0*/  SHF.L.U32 R12, R4, R7, RZ ;  /* 0x00000007040c7219 */ /* 0x000fe200000006ff */
[----:B------:R-:W0:Y:S01]  /*edc0*/  LDC R18, c[0x0][0x638] ;  /* 0x00018e00ff127b82 */ /* 0x000e220000000800 */
[----:B------:R-:W-:-:S07]  /*edd0*/  LOP3.LUT R22, RZ, R6, RZ, 0x33, !PT ;  /* 0x00000006ff167212 */ /* 0x000fce00078e33ff */
        /* <DEDUP_REMOVED lines=12> */
.L_x_296:
[----:B----4-:R-:W-:Y:S01]  /*eea0*/  SHF.R.U64 R3, R2, R16, R3 ;  /* 0x0000001002037219 */ /* 0x010fe20000001203 */
[----:B--2---:R-:W-:Y:S01]  /*eeb0*/  VIADD R5, R14, 0xffffffff ;  /* 0xffffffff0e057836 */ /* 0x004fe20000000000 */
[----:B------:R-:W-:Y:S01]  /*eec0*/  LOP3.LUT R2, R13, R22, RZ, 0xc0, !PT ;  /* 0x000000160d027212 */ /* 0x000fe200078ec0ff */
[----:B------:R-:W-:Y:S02]  /*eed0*/  IMAD.MOV R10, RZ, RZ, -R10 ;  /* 0x000000ffff0a7224 */ /* 0x000fe400078e0a0a */
[----:B------:R-:W-:Y:S02]  /*eee0*/  IMAD.MOV R4, RZ, RZ, -R3 ;  /* 0x000000ffff047224 */ /* 0x000fe400078e0a03 */
[----:B------:R-:W-:Y:S01]  /*eef0*/  IMAD R2, R12, R3, R2 ;  /* 0x000000030c027224 */ /* 0x000fe200078e0202 */
[----:B------:R-:W-:Y:S01]  /*ef00*/  LOP3.LUT R3, R8, R5, RZ, 0xc0, !PT ;  /* 0x0000000508037212 */ /* 0x000fe200078ec0ff */
[----:B------:R-:W-:Y:S02]  /*ef10*/  @P3 IMAD R19, R17, R10, R0 ;  /* 0x0000000a11133224 */ /* 0x000fe400078e0200 */
[----:B0-----:R-:W-:-:S02]  /*ef20*/  IMAD R0, R4, R18, R15 ;  /* 0x0000001204007224 */ /* 0x001fc400078e020f */
[----:B------:R-:W-:Y:S02]  /*ef30*/  IMAD R5, R2, R23, R19 ;  /* 0x0000001702057224 */ /* 0x000fe400078e0213 */
[----:B------:R-:W-:Y:S02]  /*ef40*/  IMAD R0, R0, R14, R3 ;  /* 0x0000000e00007224 */ /* 0x000fe400078e0203 */
[----:B------:R-:W-:-:S03]  /*ef50*/  IMAD.MOV.U32 R4, RZ, RZ, 0x1 ;  /* 0x00000001ff047424 */ /* 0x000fc600078e00ff */
[----:B------:R-:W-:Y:S02]  /*ef60*/  SEL R6, R0, R5, !P3 ;  /* 0x0000000500067207 */ /* 0x000fe40005800000 */
[----:B------:R-:W-:-:S07]  /*ef70*/  SEL R5, R5, R0, !P3 ;  /* 0x0000000005057207 */ /* 0x000fce0005800000 */
.L_x_294:
[----:B------:R-:W-:-:S08]  /*ef80*/  NOP ;  /* 0x0000000000007918 */ /* 0x000fd00000000000 */
[----:B------:R-:W0:-:S00]  /*ef90*/  USETMAXREG.DEALLOC.CTAPOOL 0x28 ;  /* 0x00000028000079c8 */ /* 0x000e0000080e0500 */
[----:B------:R-:W-:-:S13]  /*efa0*/  ISETP.NE.AND P0, PT, RZ, UR8, PT ;  /* 0x00000008ff007c0c */ /* 0x000fda000bf05270 */
[----:B------:R-:W-:Y:S05]  /*efb0*/  @P0 EXIT ;  /* 0x000000000000094d */ /* 0x000fea0003800000 */
[----:B0-----:R-:W-:Y:S01]  /*efc0*/  LOP3.LUT P0, RZ, R4, 0xff, RZ, 0xc0, !PT ;  /* 0x000000ff04ff7812 */ /* 0x001fe2000780c0ff */
[----:B------:R-:W-:Y:S02]  /*efd0*/  IMAD.MOV.U32 R0, RZ, RZ, 0x1 ;  /* 0x00000001ff007424 */ /* 0x000fe400078e00ff */
[----:B------:R-:W-:-:S10]  /*efe0*/  IMAD.MOV.U32 R8, RZ, RZ, RZ ;  /* 0x000000ffff087224 */ /* 0x000fd400078e00ff */
[----:B------:R-:W-:Y:S05]  /*eff0*/  @!P0 BRA `(.L_x_297) ;  /* 0x0000000c00548947 */ /* 0x000fea0003800000 */
[----:B------:R-:W0:Y:S01]  /*f000*/  S2R R2, SR_TID.X ;  /* 0x0000000000027919 */ /* 0x000e220000002100 */
[----:B------:R-:W-:Y:S01]  /*f010*/  ULDC UR4, c[0x0][0x28c] ;  /* 0x0000a30000047ab9 */ /* 0x000fe20000000800 */
[----:B------:R-:W-:Y:S01]  /*f020*/  ULDC UR6, c[0x0][0x658] ;  /* 0x0001960000067ab9 */ /* 0x000fe20000000800 */
[----:B------:R-:W-:Y:S01]  /*f030*/  UIADD3 UR10, UR4, 0x7f, URZ ;  /* 0x0000007f040a7890 */ /* 0x000fe2000fffe03f */
[----:B------:R-:W-:Y:S01]  /*f040*/  BSSY B0, `(.L_x_297) ;  /* 0x00000d0000007945 */ /* 0x000fe20003800000 */
[----:B------:R-:W-:Y:S01]  /*f050*/  UMOV UR7, 0xffffffff ;  /* 0xffffffff00077882 */ /* 0x000fe20000000000 */
[----:B------:R-:W-:Y:S01]  /*f060*/  ULDC UR5, c[0x0][0x600] ;  /* 0x0001800000057ab9 */ /* 0x000fe20000000800 */
[----:B------:R-:W-:Y:S01]  /*f070*/  UMOV UR9, 0x1 ;  /* 0x0000000100097882 */ /* 0x000fe20000000000 */
[----:B------:R-:W-:Y:S01]  /*f080*/  USHF.L.U32 UR7, UR7, UR6, URZ ;  /* 0x0000000607077299 */ /* 0x000fe2000800063f */
[----:B------:R-:W-:Y:S01]  /*f090*/  IMAD.MOV.U32 R9, RZ, RZ, 0x1 ;  /* 0x00000001ff097424 */ /* 0x000fe200078e00ff */
[----:B------:R-:W-:Y:S01]  /*f0a0*/  UIADD3 UR4, UR5, -0x1, URZ ;  /* 0xffffffff05047890 */ /* 0x000fe2000fffe03f */
[----:B------:R-:W-:Y:S01]  /*f0b0*/  IMAD.MOV.U32 R0, RZ, RZ, 0x1 ;  /* 0x00000001ff007424 */ /* 0x000fe200078e00ff */
[----:B------:R-:W-:Y:S01]  /*f0c0*/  USHF.R.S32.HI UR11, URZ, 0x1f, UR10 ;  /* 0x0000001f3f0b7899 */ /* 0x000fe2000801140a */
[----:B------:R-:W-:Y:S01]  /*f0d0*/  IMAD.MOV.U32 R8, RZ, RZ, RZ ;  /* 0x000000ffff087224 */ /* 0x000fe200078e00ff */
[----:B------:R-:W-:Y:S01]  /*f0e0*/  ULDC UR8, c[0x0][0xc] ;  /* 0x0000030000087ab9 */ /* 0x000fe20000000800 */
[----:B------:R-:W-:-:S02]  /*f0f0*/  USHF.L.U32 UR5, UR9, UR6, URZ ;  /* 0x0000000609057299 */ /* 0x000fc4000800063f */
[----:B------:R-:W-:Y:S01]  /*f100*/  ULEA.HI UR11, UR11, UR10, URZ, 0x7 ;  /* 0x0000000a0b0b7291 */ /* 0x000fe2000f8f383f */
[----:B------:R-:W-:Y:S01]  /*f110*/  ULDC UR9, c[0x0][0x10] ;  /* 0x0000040000097ab9 */ /* 0x000fe20000000800 */
[----:B------:R-:W-:Y:S02]  /*f120*/  ULOP3.LUT UR6, URZ, UR7, URZ, 0x33, !UPT ;  /* 0x000000073f067292 */ /* 0x000fe4000f8e333f */
[----:B------:R-:W-:Y:S01]  /*f130*/  UIMAD.WIDE.U32 UR8, UR8, UR9, URZ ;  /* 0x00000009080872a5 */ /* 0x000fe2000f8e003f */
[----:B------:R-:W-:Y:S01]  /*f140*/  ULDC UR7, c[0x0][0x14] ;  /* 0x0000050000077ab9 */ /* 0x000fe20000000800 */
[----:B------:R-:W-:Y:S02]  /*f150*/  USHF.R.S32.HI UR20, URZ, 0x7, UR11 ;  /* 0x000000073f147899 */ /* 0x000fe4000801140b */
[----:B------:R-:W-:Y:S02]  /*f160*/  UIMAD.WIDE.U32 UR22, UR8, UR7, URZ ;  /* 0x00000007081672a5 */ /* 0x000fe4000f8e003f */
[----:B------:R-:W-:-:S02]  /*f170*/  UIMAD UR18, UR9, UR7, URZ ;  /* 0x00000007091272a4 */ /* 0x000fc4000f8e023f */
[----:B------:R-:W-:Y:S01]  /*f180*/  ULOP3.LUT UR26, UR13, 0x2, URZ, 0xfc, !UPT ;  /* 0x000000020d1a7892 */ /* 0x000fe2000f8efc3f */
[C---:B0-----:R-:W-:Y:S01]  /*f190*/  LOP3.LUT P4, RZ, R2.reuse, 0x7f, RZ, 0xc0, !PT ;  /* 0x0000007f02ff7812 */ /* 0x041fe2000788c0ff */
[----:B------:R-:W-:Y:S01]  /*f1a0*/  UIADD3 UR18, UR23, UR18, URZ ;  /* 0x0000001217127290 */ /* 0x000fe2000fffe03f */
[----:B------:R-:W-:Y:S01]  /*f1b0*/  LOP3.LUT P0, RZ, R2, 0x1f, RZ, 0xc0, !PT ;  /* 0x0000001f02ff7812 */ /* 0x000fe2000780c0ff */
[----:B------:R-:W-:Y:S01]  /*f1c0*/  UIADD3 UR27, UR20, 0x1, URZ ;  /* 0x00000001141b7890 */ /* 0x000fe2000fffe03f */
[----:B------:R-:W-:Y:S02]  /*f1d0*/  ULDC.64 UR24, c[0x0][0x198] ;  /* 0x0000660000187ab9 */ /* 0x000fe40000000a00 */
[----:B------:R-:W-:-:S13]  /*f1e0*/  PLOP3.LUT P0, PT, P0, P4, PT, 0x8a, 0x0 ;  /* 0x000000000000781c */ /* 0x000fda0000709172 */
.L_x_309:
[----:B------:R-:W-:-:S03]  /*f1f0*/  UMOV UR7, 0xffffffff ;  /* 0xffffffff00077882 */ /* 0x000fc60000000000 */
[----:B------:R-:W-:Y:S05]  /*f200*/  BRA.DIV UR7, `(.L_x_298) ;  /* 0x0000000e07cc7947 */ /* 0x000fea000b800000 */
[----:B------:R-:W-:-:S13]  /*f210*/  ELECT P1, URZ, PT ;  /* 0x00000000003f782f */ /* 0x000fda0003820000 */
.L_x_320:
[----:B------:R-:W0:Y:S01]  /*f220*/  LDC R2, c[0x0][0x28c] ;  /* 0x0000a300ff027b82 */ /* 0x000e220000000800 */
[----:B------:R-:W-:Y:S01]  /*f230*/  BSSY B1, `(.L_x_299) ;  /* 0x0000038000017945 */ /* 0x000fe20003800000 */
[----:B0-----:R-:W-:-:S13]  /*f240*/  ISETP.LT.OR P1, PT, R2, 0x1, !P1 ;  /* 0x000000010200780c */ /* 0x001fda0004f21670 */
[----:B------:R-:W-:Y:S05]  /*f250*/  @P1 BRA `(.L_x_300) ;  /* 0x0000000000d41947 */ /* 0x000fea0003800000 */
[----:B------:R-:W-:Y:S02]  /*f260*/  IMAD.SHL.U32 R6, R6, 0x100, RZ ;  /* 0x0000010006067824 */ /* 0x000fe400078e00ff */
[----:B------:R-:W-:Y:S02]  /*f270*/  IMAD.SHL.U32 R7, R5, 0x80, RZ ;  /* 0x0000008005077824 */ /* 0x000fe400078e00ff */
[----:B------:R-:W-:Y:S02]  /*f280*/  IMAD.MOV.U32 R12, RZ, RZ, RZ ;  /* 0x000000ffff0c7224 */ /* 0x000fe400078e00ff */
[----:B------:R-:W-:Y:S02]  /*f290*/  IMAD.U32 R14, RZ, RZ, UR27 ;  /* 0x0000001bff0e7e24 */ /* 0x000fe4000f8e00ff */
[----:B------:R-:W-:Y:S02]  /*f2a0*/  IMAD.MOV.U32 R2, RZ, RZ, R0 ;  /* 0x000000ffff027224 */ /* 0x000fe400078e0000 */
[----:B------:R-:W-:-:S07]  /*f2b0*/  IMAD.MOV.U32 R3, RZ, RZ, R8 ;  /* 0x000000ffff037224 */ /* 0x000fce00078e0008 */
.L_x_304:
[----:B------:R-:W0:Y:S01]  /*f2c0*/  S2R R5, SR_CgaCtaId ;  /* 0x0000000000057919 */ /* 0x000e220000008800 */
[----:B------:R-:W-:-:S04]  /*f2d0*/  MOV R4, 0x400 ;  /* 0x0000040000047802 */ /* 0x000fc80000000f00 */
[----:B0-----:R-:W-:Y:S02]  /*f2e0*/  LEA R10, R5, R4, 0x18 ;  /* 0x00000004050a7211 */ /* 0x001fe400078ec0ff */
[----:B------:R-:W-:Y:S01]  /*f2f0*/  SHF.L.U32 R4, R2, 0x1f, RZ ;  /* 0x0000001f02047819 */ /* 0x000fe200000006ff */
[----:B------:R-:W0:Y:S02]  /*f300*/  @!P4 LDC R5, c[0x0][0x500] ;  /* 0x00014000ff05cb82 */ /* 0x000e240000000800 */
[----:B------:R-:W-:-:S04]  /*f310*/  IMAD R13, R3, 0x8, R10 ;  /* 0x00000008030d7824 */ /* 0x000fc800078e020a */
[----:B------:R-:W1:Y:S02]  /*f320*/  SYNCS.PHASECHK.TRANS64.TRYWAIT P1, [R13+URZ+0x20], R4 ;  /* 0x000020040d0075a7 */ /* 0x000e64000802017f */
[----:B-1----:R-:W-:Y:S05]  /*f330*/  @!P1 BRA `(.L_x_301) ;  /* 0x0000000c00a09947 */ /* 0x002fea0003800000 */
.L_x_321:
[----:B------:R-:W-:Y:S01]  /*f340*/  UPRMT UR7, UR26, 0x9910, URZ ;  /* 0x000099101a077896 */ /* 0x000fe2000800003f */
[----:B0-----:R0:W-:Y:S03]  /*f350*/  @!P4 SYNCS.ARRIVE.TRANS64 RZ, [R13+URZ], R5 ;  /* 0x000000050dffc9a7 */ /* 0x0011e6000800003f */
[----:B------:R-:W-:-:S06]  /*f360*/  UISETP.NE.AND UP0, UPT, UR7, 0x2, UPT ;  /* 0x000000020700788c */ /* 0x000fcc000bf05270 */
[----:B------:R-:W-:-:S13]  /*f370*/  PLOP3.LUT P1, PT, PT, PT, UP0, 0x80, 0x0 ;  /* 0x000000000000781c */ /* 0x000fda0003f2f008 */
[----:B0-----:R-:W-:Y:S05]  /*f380*/  @P1 BRA `(.L_x_302) ;  /* 0x0000000000041947 */ /* 0x001fea0003800000 */
[----:B------:R-:W-:Y:S01]  /*f390*/  BPT.TRAP 0x1 ;  /* 0x000000040000795c */ /* 0x000fe20000300000 */
.L_x_302:
[----:B------:R-:W-:Y:S05]  /*f3a0*/  @P0 BRA `(.L_x_303) ;  /* 0x0000000000040947 */ /* 0x000fea0003800000 */
[----:B------:R-:W-:Y:S01]  /*f3b0*/  BPT.TRAP 0x1 ;  /* 0x000000040000795c */ /* 0x000fe20000300000 */
.L_x_303:
[--C-:B-1----:R-:W-:Y:S01]  /*f3c0*/  IMAD R4, R3, 0x4000, R10.reuse ;  /* 0x0000400003047824 */ /* 0x102fe200078e020a */
[----:B------:R-:W-:Y:S01]  /*f3d0*/  R2UR UR9, R13 ;  /* 0x000000000d0972ca */ /* 0x000fe200000e0000 */
[----:B------:R-:W-:Y:S01]  /*f3e0*/  IMAD R10, R3, 0x8000, R10 ;  /* 0x00008000030a7824 */ /* 0x000fe200078e020a */
[----:B------:R-:W-:Y:S01]  /*f3f0*/  UIADD3 UR14, UP0, UR24, 0xf0, URZ ;  /* 0x000000f0180e7890 */ /* 0x000fe2000ff1e03f */
[----:B------:R-:W-:Y:S01]  /*f400*/  VIADD R14, R14, 0xffffffff ;  /* 0xffffffff0e0e7836 */ /* 0x000fe20000000000 */
[----:B------:R-:W-:Y:S01]  /*f410*/  R2UR UR7, R4 ;  /* 0x00000000040772ca */ /* 0x000fe200000e0000 */
[----:B------:R-:W-:Y:S01]  /*f420*/  UIADD3 UR28, UP1, UR24, 0x1f0, URZ ;  /* 0x000001f0181c7890 */ /* 0x000fe2000ff3e03f */
[----:B------:R-:W-:Y:S01]  /*f430*/  R2UR UR8, R10 ;  /* 0x000000000a0872ca */ /* 0x000fe200000e0000 */
[----:B------:R-:W-:Y:S01]  /*f440*/  UIADD3.X UR15, URZ, UR25, URZ, UP0, !UPT ;  /* 0x000000193f0f7290 */ /* 0x000fe200087fe43f */
[----:B------:R-:W-:Y:S01]  /*f450*/  R2UR UR11, R7 ;  /* 0x00000000070b72ca */ /* 0x000fe200000e0000 */
[----:B------:R-:W-:Y:S01]  /*f460*/  VIADD R3, R3, 0x1 ;  /* 0x0000000103037836 */ /* 0x000fe20000000000 */
[----:B------:R-:W-:Y:S01]  /*f470*/  R2UR UR10, R12 ;  /* 0x000000000c0a72ca */ /* 0x000fe200000e0000 */
[----:B------:R-:W-:Y:S01]  /*f480*/  UIADD3.X UR29, URZ, UR25, URZ, UP1, !UPT ;  /* 0x000000193f1d7290 */ /* 0x000fe20008ffe43f */
[----:B------:R-:W-:Y:S01]  /*f490*/  R2UR UR12, R11 ;  /* 0x000000000b0c72ca */ /* 0x000fe200000e0000 */
[----:B------:R-:W-:Y:S01]  /*f4a0*/  UMOV UR16, 0x0 ;  /* 0x0000000000107882 */ /* 0x000fe20000000000 */
[----:B------:R-:W-:Y:S01]  /*f4b0*/  R2UR UR21, R6 ;  /* 0x00000000061572ca */ /* 0x000fe200000e0000 */
[----:B------:R-:W-:Y:S01]  /*f4c0*/  UMOV UR17, 0x10000000 ;  /* 0x1000000000117882 */ /* 0x000fe20000000000 */
[----:B------:R-:W-:Y:S01]  /*f4d0*/  ISETP.GT.AND P2, PT, R14, 0x1, PT ;  /* 0x000000010e00780c */ /* 0x000fe20003f44270 */
[----:B------:R-:W-:Y:S01]  /*f4e0*/  UIADD3 UR7, UR7, 0x100, URZ ;  /* 0x0000010007077890 */ /* 0x000fe2000fffe03f */
[----:B------:R-:W-:Y:S01]  /*f4f0*/  ISETP.NE.AND P1, PT, R3, 0x4, PT ;  /* 0x000000040300780c */ /* 0x000fe20003f25270 */
[----:B------:R-:W-:Y:S01]  /*f500*/  UIADD3 UR19, UR8, 0x10100, URZ ;  /* 0x0001010008137890 */ /* 0x000fe2000fffe03f */
[----:B------:R-:W-:-:S02]  /*f510*/  VIADD R12, R12, 0x80 ;  /* 0x000000800c0c7836 */ /* 0x000fc40000000000 */
[----:B------:R-:W-:Y:S02]  /*f520*/  SEL R5, RZ, 0x1, P1 ;  /* 0x00000001ff057807 */ /* 0x000fe40000800000 */
[----:B------:R-:W-:Y:S01]  /*f530*/  UMOV UR8, UR7 ;  /* 0x0000000700087c82 */ /* 0x000fe20008000000 */
[----:B------:R-:W-:Y:S01]  /*f540*/  SEL R3, R3, RZ, P1 ;  /* 0x000000ff03037207 */ /* 0x000fe20000800000 */
[----:B------:R0:W-:Y:S01]  /*f550*/  UTMALDG.3D [UR8], [UR14], desc[UR16] ;  /* 0x000010080e0075b4 */ /* 0x0001e20008011000 */
[----:B------:R-:W-:Y:S01]  /*f560*/  LOP3.LUT R2, R2, R5, RZ, 0x3c, !PT ;  /* 0x0000000502027212 */ /* 0x000fe200078e3cff */
[----:B0-----:R-:W-:Y:S01]  /*f570*/  UMOV UR8, UR19 ;  /* 0x0000001300087c82 */ /* 0x001fe20008000000 */
[----:B------:R-:W-:Y:S02]  /*f580*/  UMOV UR11, UR21 ;  /* 0x00000015000b7c82 */ /* 0x000fe40008000000 */
[----:B------:R0:W-:Y:S02]  /*f590*/  UTMALDG.3D [UR8], [UR28], desc[UR16] ;  /* 0x000010081c0075b4 */ /* 0x0001e40008011000 */
[----:B0-----:R-:W-:Y:S05]  /*f5a0*/  @P2 BRA `(.L_x_304) ;  /* 0xfffffffc00442947 */ /* 0x001fea000383ffff */
.L_x_300:
[----:B------:R-:W-:Y:S05]  /*f5b0*/  BSYNC B1 ;  /* 0x0000000000017941 */ /* 0x000fea0003800000 */
.L_x_299:
[----:B------:R-:W2:Y:S01]  /*f5c0*/  LDL.LU R15, [R1+0x70] ;  /* 0x00007000010f7983 */ /* 0x000ea20000300800 */
[----:B------:R-:W-:Y:S01]  /*f5d0*/  LOP3.LUT P5, RZ, R9, 0xff, RZ, 0xc0, !PT ;  /* 0x000000ff09ff7812 */ /* 0x000fe200078ac0ff */
[----:B------:R-:W-:Y:S01]  /*f5e0*/  VIADD R8, R8, UR20 ;  /* 0x0000001408087c36 */ /* 0x000fe20008000000 */
[----:B------:R-:W-:Y:S01]  /*f5f0*/  ULDC.64 UR8, c[0x0][0x650] ;  /* 0x0001940000087ab9 */ /* 0x000fe20000000a00 */
[----:B------:R-:W3:Y:S01]  /*f600*/  LDL.LU R13, [R1+0x74] ;  /* 0x00007400010d7983 */ /* 0x000ee20000300800 */
[----:B------:R-:W-:Y:S01]  /*f610*/  IMAD.U32 R5, RZ, RZ, UR20 ;  /* 0x00000014ff057e24 */ /* 0x000fe2000f8e00ff */
[----:B------:R-:W-:Y:S01]  /*f620*/  BSSY B1, `(.L_x_305) ;  /* 0x000006f000017945 */ /* 0x000fe20003800000 */
[----:B------:R-:W-:Y:S01]  /*f630*/  ISETP.GT.U32.AND P1, PT, R8, 0x3, PT ;  /* 0x000000030800780c */ /* 0x000fe20003f24070 */
[----:B------:R-:W-:Y:S01]  /*f640*/  IMAD.MOV.U32 R6, RZ, RZ, -0x1 ;  /* 0xffffffffff067424 */ /* 0x000fe200078e00ff */
[----:B------:R-:W-:Y:S01]  /*f650*/  SHF.R.U32.HI R2, RZ, 0x2, R8 ;  /* 0x00000002ff027819 */ /* 0x000fe20000011608 */
[----:B------:R-:W-:Y:S01]  /*f660*/  IMAD.MOV.U32 R11, RZ, RZ, -0x1 ;  /* 0xffffffffff0b7424 */ /* 0x000fe200078e00ff */
[----:B------:R-:W-:Y:S01]  /*f670*/  ISETP.LT.U32.AND P1, PT, R5, 0x4, P1 ;  /* 0x000000040500780c */ /* 0x000fe20000f21070 */
[----:B------:R-:W-:Y:S01]  /*f680*/  IMAD.MOV.U32 R5, RZ, RZ, -0x1 ;  /* 0xffffffffff057424 */ /* 0x000fe200078e00ff */
[----:B------:R-:W-:Y:S01]  /*f690*/  LOP3.LUT R2, R2, 0x1, RZ, 0xc0, !PT ;  /* 0x0000000102027812 */ /* 0x000fe200078ec0ff */
[----:B------:R-:W0:Y:S01]  /*f6a0*/  @P5 S2R R4, SR_CgaCtaId ;  /* 0x0000000000045919 */ /* 0x000e220000008800 */
[----:B------:R-:W-:-:S02]  /*f6b0*/  @P5 MOV R3, 0x400 ;  /* 0x0000040000035802 */ /* 0x000fc40000000f00 */
[----:B------:R-:W-:Y:S01]  /*f6c0*/  ISETP.NE.U32.AND P2, PT, R2, 0x1, PT ;  /* 0x000000010200780c */ /* 0x000fe20003f45070 */
[----:B------:R-:W-:Y:S01]  /*f6d0*/  IMAD.U32 R2, RZ, RZ, UR20 ;  /* 0x00000014ff027e24 */ /* 0x000fe2000f8e00ff */
[----:B------:R-:W-:Y:S02]  /*f6e0*/  LOP3.LUT R8, R8, 0x3, RZ, 0xc0, !PT ;  /* 0x0000000308087812 */ /* 0x000fe400078ec0ff */
[----:B------:R-:W-:Y:S02]  /*f6f0*/  PRMT R9, RZ, 0x7610, R9 ;  /* 0x00007610ff097816 */ /* 0x000fe40000000009 */
[----:B------:R-:W-:-:S04]  /*f700*/  ISETP.GT.U32.AND P2, PT, R2, 0x3, !P2 ;  /* 0x000000030200780c */ /* 0x000fc80005744070 */
[----:B------:R-:W-:Y:S02]  /*f710*/  SEL R2, RZ, 0x1, !P2 ;  /* 0x00000001ff027807 */ /* 0x000fe40005000000 */
[----:B0-----:R-:W-:-:S04]  /*f720*/  @P5 LEA R3, R4, R3, 0x18 ;  /* 0x0000000304035211 */ /* 0x001fc800078ec0ff */
[----:B------:R0:W-:Y:S02]  /*f730*/  @P5 SYNCS.ARRIVE.TRANS64.A1T0 RZ, [R3+URZ+0x58], RZ ;  /* 0x000058ff03ff59a7 */ /* 0x0001e4000810003f */
[----:B0-----:R-:W-:-:S04]  /*f740*/  SEL R3, RZ, 0x1, !P1 ;  /* 0x00000001ff037807 */ /* 0x001fc80004800000 */
[----:B------:R-:W-:Y:S02]  /*f750*/  LOP3.LUT R0, R2, R0, R3, 0x96, !PT ;  /* 0x0000000002007212 */ /* 0x000fe400078e9603 */
[----:B------:R-:W-:Y:S02]  /*f760*/  PRMT R2, RZ, 0x7610, R2 ;  /* 0x00007610ff027816 */ /* 0x000fe40000000002 */
[----:B---3--:R-:W-:-:S04]  /*f770*/  IADD3 R13, P5, R13, UR22, RZ ;  /* 0x000000160d0d7c10 */ /* 0x008fc8000ffbe0ff */
[----:B--2---:R-:W-:Y:S01]  /*f780*/  IADD3.X R15, R15, UR18, RZ, P5, !PT ;  /* 0x000000120f0f7c10 */ /* 0x004fe2000affe4ff */
[----:B------:R0:W-:Y:S01]  /*f790*/  STL [R1+0x74], R13 ;  /* 0x0000740d01007387 */ /* 0x0001e20000100800 */
[----:B------:R-:W-:-:S03]  /*f7a0*/  ISETP.GE.U32.AND P5, PT, R13, UR8, PT ;  /* 0x000000080d007c0c */ /* 0x000fc6000bfa6070 */
[----:B------:R0:W-:Y:S01]  /*f7b0*/  STL [R1+0x70], R15 ;  /* 0x0000700f01007387 */ /* 0x0001e20000100800 */
[----:B------:R-:W-:-:S13]  /*f7c0*/  ISETP.GE.U32.AND.EX P1, PT, R15, UR9, PT, P5 ;  /* 0x000000090f007c0c */ /* 0x000fda000bf26150 */
[----:B0-----:R-:W-:Y:S05]  /*f7d0*/  @P1 BRA `(.L_x_306) ;  /* 0x00000004004c1947 */ /* 0x001fea0003800000 */
[----:B------:R-:W-:Y:S01]  /*f7e0*/  ULDC.64 UR8, c[0x0][0x628] ;  /* 0x00018a0000087ab9 */ /* 0x000fe20000000a00 */
[----:B------:R-:W0:Y:S01]  /*f7f0*/  S2R R12, SR_CTAID.X ;  /* 0x00000000000c7919 */ /* 0x000e220000002500 */
[----:B------:R-:W-:Y:S01]  /*f800*/  ISETP.NE.U32.AND P1, PT, RZ, UR8, PT ;  /* 0x00000008ff007c0c */ /* 0x000fe2000bf25070 */
[----:B------:R-:W-:Y:S01]  /*f810*/  ULDC UR10, c[0x0][0x630] ;  /* 0x00018c00000a7ab9 */ /* 0x000fe20000000800 */
[----:B------:R-:W-:Y:S01]  /*f820*/  IMAD.MOV.U32 R2, RZ, RZ, R13 ;  /* 0x000000ffff027224 */ /* 0x000fe200078e000d */
[----:B------:R-:W1:Y:S01]  /*f830*/  S2R R10, SR_CTAID.Y ;  /* 0x00000000000a7919 */ /* 0x000e620000002600 */
[----:B------:R-:W-:Y:S01]  /*f840*/  ISETP.NE.AND.EX P1, PT, RZ, UR9, PT, P1 ;  /* 0x00000009ff007c0c */ /* 0x000fe2000bf25310 */
[----:B------:R-:W-:-:S12]  /*f850*/  IMAD.MOV.U32 R3, RZ, RZ, R15 ;  /* 0x000000ffff037224 */ /* 0x000fd800078e000f */
[----:B------:R-:W-:Y:S05]  /*f860*/  @!P1 BRA `(.L_x_307) ;  /* 0x0000000000289947 */ /* 0x000fea0003800000 */
[----:B------:R-:W-:Y:S02]  /*f870*/  ULDC UR7, c[0x0][0x634] ;  /* 0x00018d0000077ab9 */ /* 0x000fe40000000800 */
[----:B------:R-:W-:-:S05]  /*f880*/  IADD3 R7, P1, R13, UR7, RZ ;  /* 0x000000070d077c10 */ /* 0x000fca000ff3e0ff */
[----:B------:R-:W-:-:S04]  /*f890*/  IMAD.X R11, RZ, RZ, R15, P1 ;  /* 0x000000ffff0b7224 */ /* 0x000fc800008e060f */
[----:B------:R-:W-:-:S04]  /*f8a0*/  IMAD.WIDE.U32 R4, R11, UR8, RZ ;  /* 0x000000080b047c25 */ /* 0x000fc8000f8e00ff */
[----:B------:R-:W-:-:S04]  /*f8b0*/  IMAD.WIDE.U32 R4, P1, R7, UR9, R4 ;  /* 0x0000000907047c25 */ /* 0x000fc8000f820004 */
[----:B------:R-:W-:-:S04]  /*f8c0*/  IMAD.WIDE.U32 R6, R7, UR8, RZ ;  /* 0x0000000807067c25 */ /* 0x000fc8000f8e00ff */
[----:B------:R-:W-:Y:S01]  /*f8d0*/  IMAD.X R3, RZ, RZ, RZ, P1 ;  /* 0x000000ffff037224 */ /* 0x000fe200008e06ff */
[----:B------:R-:W-:Y:S01]  /*f8e0*/  IADD3 RZ, P1, R7, R4, RZ ;  /* 0x0000000407ff7210 */ /* 0x000fe20007f3e0ff */
[----:B------:R-:W-:-:S04]  /*f8f0*/  IMAD.MOV.U32 R2, RZ, RZ, R5 ;  /* 0x000000ffff027224 */ /* 0x000fc800078e0005 */
[----:B------:R-:W-:-:S08]  /*f900*/  IMAD.WIDE.U32.X R2, R11, UR9, R2, P1 ;  /* 0x000000090b027c25 */ /* 0x000fd000088e0402 */
.L_x_307:
[--C-:B------:R-:W-:Y:S01]  /*f910*/  SHF.R.U64 R11, R2, UR10, R3.reuse ;  /* 0x0000000a020b7c19 */ /* 0x100fe20008001203 */
[----:B------:R-:W-:Y:S01]  /*f920*/  ULDC.64 UR8, c[0x0][0x620] ;  /* 0x0001880000087ab9 */ /* 0x000fe20000000a00 */
[----:B------:R-:W-:Y:S01]  /*f930*/  SHF.R.U32.HI R2, RZ, UR10, R3 ;  /* 0x0000000aff027c19 */ /* 0x000fe20008011603 */
[----:B------:R-:W-:Y:S01]  /*f940*/  IMAD.MOV.U32 R3, RZ, RZ, R15 ;  /* 0x000000ffff037224 */ /* 0x000fe200078e000f */
[----:B------:R-:W-:Y:S01]  /*f950*/  IADD3 R5, P1, RZ, -R11, RZ ;  /* 0x8000000bff057210 */ /* 0x000fe20007f3e0ff */
[----:B------:R-:W-:Y:S01]  /*f960*/  ULDC UR7, c[0x0][0x150] ;  /* 0x0000540000077ab9 */ /* 0x000fe20000000800 */
[----:B0-----:R-:W-:Y:S01]  /*f970*/  I2FP.F32.U32 R6, R12 ;  /* 0x0000000c00067245 */ /* 0x001fe20000201000 */
[----:B------:R-:W0:Y:S01]  /*f980*/  LDC R7, c[0x0][0x144] ;  /* 0x00005100ff077b82 */ /* 0x000e220000000800 */
[----:B------:R-:W-:Y:S01]  /*f990*/  ULDC.64 UR10, c[0x0][0x640] ;  /* 0x00019000000a7ab9 */ /* 0x000fe20000000a00 */
[----:B------:R-:W-:Y:S01]  /*f9a0*/  IMAD.X R2, RZ, RZ, ~R2, P1 ;  /* 0x000000ffff027224 */ /* 0x000fe200008e0e02 */
[----:B------:R-:W-:Y:S01]  /*f9b0*/  ISETP.NE.U32.AND P1, PT, RZ, UR10, PT ;  /* 0x0000000aff007c0c */ /* 0x000fe2000bf25070 */
[----:B------:R-:W-:Y:S01]  /*f9c0*/  FMUL R6, R6, UR7 ;  /* 0x0000000706067c20 */ /* 0x000fe20008400000 */
[----:B------:R-:W-:Y:S01]  /*f9d0*/  ULDC UR7, c[0x0][0x618] ;  /* 0x0001860000077ab9 */ /* 0x000fe20000000800 */
[----:B------:R-:W-:Y:S01]  /*f9e0*/  IMAD R4, R2, UR8, RZ ;  /* 0x0000000802047c24 */ /* 0x000fe2000f8e02ff */
[----:B------:R-:W-:Y:S01]  /*f9f0*/  ISETP.NE.AND.EX P1, PT, RZ, UR11, PT, P1 ;  /* 0x0000000bff007c0c */ /* 0x000fe2000bf25310 */
[----:B------:R-:W-:Y:S01]  /*fa00*/  IMAD.MOV.U32 R2, RZ, RZ, R13 ;  /* 0x000000ffff027224 */ /* 0x000fe200078e000d */
[----:B------:R-:W2:Y:S01]  /*fa10*/  LDC R15, c[0x0][0x148] ;  /* 0x00005200ff0f7b82 */ /* 0x000ea20000000800 */
[----:B------:R-:W3:Y:S02]  /*fa20*/  F2I.U32.TRUNC.NTZ R6, R6 ;  /* 0x0000000600067305 */ /* 0x000ee4000020f000 */
[----:B------:R-:W-:Y:S01]  /*fa30*/  IMAD.WIDE.U32 R2, R5, UR8, R2 ;  /* 0x0000000805027c25 */ /* 0x000fe2000f8e0002 */
[----:B------:R-:W-:-:S03]  /*fa40*/  ULDC UR8, c[0x0][0x154] ;  /* 0x0000550000087ab9 */ /* 0x000fc60000000800 */
[----:B------:R-:W-:Y:S01]  /*fa50*/  IMAD R5, R5, UR9, R4 ;  /* 0x0000000905057c24 */ /* 0x000fe2000f8e0204 */
[----:B------:R-:W-:-:S03]  /*fa60*/  ULDC UR9, c[0x0][0x608] ;  /* 0x0001820000097ab9 */ /* 0x000fc60000000800 */
[----:B------:R-:W-:-:S05]  /*fa70*/  IMAD.IADD R3, R3, 0x1, R5 ;  /* 0x0000000103037824 */ /* 0x000fca00078e0205 */
[----:B------:R-:W-:Y:S01]  /*fa80*/  SHF.R.U64 R13, R2, UR7, R3 ;  /* 0x00000007020d7c19 */ /* 0x000fe20008001203 */
[----:B---3--:R-:W-:Y:S01]  /*fa90*/  IMAD.MOV R6, RZ, RZ, -R6 ;  /* 0x000000ffff067224 */ /* 0x008fe200078e0a06 */
[----:B-1----:R-:W-:-:S03]  /*faa0*/  I2FP.F32.U32 R2, R10 ;  /* 0x0000000a00027245 */ /* 0x002fc60000201000 */
[----:B0-----:R-:W-:Y:S02]  /*fab0*/  IMAD R19, R7, R6, R12 ;  /* 0x0000000607137224 */ /* 0x001fe400078e020c */
[----:B------:R-:W-:Y:S01]  /*fac0*/  FMUL R4, R2, UR8 ;  /* 0x0000000802047c20 */ /* 0x000fe20008400000 */
[----:B------:R-:W-:Y:S01]  /*fad0*/  SHF.R.U32.HI R2, RZ, UR7, R3 ;  /* 0x00000007ff027c19 */ /* 0x000fe20008011603 */
[----:B------:R-:W-:Y:S02]  /*fae0*/  ULDC UR7, c[0x0][0x658] ;  /* 0x0001960000077ab9 */ /* 0x000fe40000000800 */
[----:B------:R0:W1:Y:S01]  /*faf0*/  F2I.U32.TRUNC.NTZ R18, R4 ;  /* 0x0000000400127305 */ /* 0x000062000020f000 */
[--C-:B------:R-:W-:Y:S02]  /*fb00*/  SHF.R.U64 R16, R13, UR9, R2.reuse ;  /* 0x000000090d107c19 */ /* 0x100fe40008001202 */
[----:B------:R-:W-:-:S04]  /*fb10*/  SHF.R.U32.HI R3, RZ, UR9, R2 ;  /* 0x00000009ff037c19 */ /* 0x000fc80008011602 */
[--C-:B------:R-:W-:Y:S02]  /*fb20*/  SHF.R.U64 R14, R16, UR7, R3.reuse ;  /* 0x00000007100e7c19 */ /* 0x100fe40008001203 */
[----:B------:R-:W-:-:S03]  /*fb30*/  SHF.R.U32.HI R3, RZ, UR7, R3 ;  /* 0x00000007ff037c19 */ /* 0x000fc60008011603 */
[----:B------:R-:W-:Y:S01]  /*fb40*/  IMAD.MOV.U32 R2, RZ, RZ, R14 ;  /* 0x000000ffff027224 */ /* 0x000fe200078e000e */
[----:B0-2---:R-:W-:Y:S06]  /*fb50*/  @!P1 BRA `(.L_x_308) ;  /* 0x0000000000289947 */ /* 0x005fec0003800000 */
        /* <DEDUP_REMOVED lines=10> */
.L_x_308:
[----:B------:R-:W-:Y:S01]  /*fc00*/  ULDC UR7, c[0x0][0x648] ;  /* 0x0001920000077ab9 */ /* 0x000fe20000000800 */
[----:B-1----:R-:W-:Y:S01]  /*fc10*/  IMAD.MOV R18, RZ, RZ, -R18 ;  /* 0x000000ffff127224 */ /* 0x002fe200078e0a12 */
[----:B------:R-:W-:Y:S01]  /*fc20*/  SHF.R.U64 R3, R2, UR7, R3 ;  /* 0x0000000702037c19 */ /* 0x000fe20008001203 */
[----:B------:R-:W-:Y:S01]  /*fc30*/  ULDC UR7, c[0x0][0x638] ;  /* 0x00018e0000077ab9 */ /* 0x000fe20000000800 */
[----:B------:R-:W-:Y:S01]  /*fc40*/  LOP3.LUT R2, R16, UR6, RZ, 0xc0, !PT ;  /* 0x0000000610027c12 */ /* 0x000fe2000f8ec0ff */
[----:B------:R-:W-:Y:S01]  /*fc50*/  @P3 IMAD R19, R15, R18, R10 ;  /* 0x000000120f133224 */ /* 0x000fe200078e020a */
[----:B------:R-:W-:Y:S01]  /*fc60*/  LOP3.LUT R13, R13, UR4, RZ, 0xc0, !PT ;  /* 0x000000040d0d7c12 */ /* 0x000fe2000f8ec0ff */
[----:B------:R-:W-:Y:S01]  /*fc70*/  IMAD.MOV R5, RZ, RZ, -R3 ;  /* 0x000000ffff057224 */ /* 0x000fe200078e0a03 */
[----:B------:R-:W-:Y:S01]  /*fc80*/  ULDC UR8, c[0x0][0x610] ;  /* 0x0001840000087ab9 */ /* 0x000fe20000000800 */
[----:B------:R-:W-:Y:S02]  /*fc90*/  IMAD R2, R3, UR5, R2 ;  /* 0x0000000503027c24 */ /* 0x000fe4000f8e0202 */
[----:B------:R-:W-:Y:S01]  /*fca0*/  IMAD R14, R5, UR7, R14 ;  /* 0x00000007050e7c24 */ /* 0x000fe2000f8e020e */
[----:B------:R-:W-:Y:S01]  /*fcb0*/  ULDC UR7, c[0x0][0x600] ;  /* 0x0001800000077ab9 */ /* 0x000fe20000000800 */
[----:B------:R-:W-:-:S02]  /*fcc0*/  IMAD R5, R2, UR8, R19 ;  /* 0x0000000802057c24 */ /* 0x000fc4000f8e0213 */
[----:B------:R-:W-:Y:S02]  /*fcd0*/  IMAD R14, R14, UR7, R13 ;  /* 0x000000070e0e7c24 */ /* 0x000fe4000f8e020d */
[----:B------:R-:W-:-:S03]  /*fce0*/  IMAD.MOV.U32 R2, RZ, RZ, 0x1 ;  /* 0x00000001ff027424 */ /* 0x000fc600078e00ff */
[----:B------:R-:W-:Y:S02]  /*fcf0*/  SEL R6, R14, R5, !P3 ;  /* 0x000000050e067207 */ /* 0x000fe40005800000 */
[----:B------:R-:W-:-:S07]  /*fd00*/  SEL R5, R5, R14, !P3 ;  /* 0x0000000e05057207 */ /* 0x000fce0005800000 */
.L_x_306:
[----:B------:R-:W-:Y:S05]  /*fd10*/  BSYNC B1 ;  /* 0x0000000000017941 */ /* 0x000fea0003800000 */
.L_x_305:
[----:B------:R-:W-:-:S13]  /*fd20*/  LOP3.LUT P1, RZ, R2, 0xff, RZ, 0xc0, !PT ;  /* 0x000000ff02ff7812 */ /* 0x000fda000782c0ff */
[----:B------:R-:W-:Y:S05]  /*fd30*/  @P1 BRA `(.L_x_309) ;  /* 0xfffffff4002c1947 */ /* 0x000fea000383ffff */
[----:B------:R-:W-:Y:S05]  /*fd40*/  BSYNC B0 ;  /* 0x0000000000007941 */ /* 0x000fea0003800000 */
.L_x_297:
[----:B------:R-:W-:-:S03]  /*fd50*/  UMOV UR7, 0xffffffff ;  /* 0xffffffff00077882 */ /* 0x000fc60000000000 */
[----:B------:R-:W-:Y:S05]  /*fd60*/  BRA.DIV UR7, `(.L_x_310) ;  /* 0x0000000607287947 */ /* 0x000fea000b800000 */
[----:B------:R-:W-:-:S13]  /*fd70*/  ELECT P0, URZ, PT ;  /* 0x00000000003f782f */ /* 0x000fda0003800000 */
.L_x_324:
[----:B------:R-:W-:Y:S04]  /*fd80*/  BSSY B0, `(.L_x_311) ;  /* 0x000002c000007945 */ /* 0x000fe80003800000 */
[----:B------:R-:W-:Y:S05]  /*fd90*/  @!P0 BRA `(.L_x_312) ;  /* 0x0000000000a88947 */ /* 0x000fea0003800000 */
[----:B------:R-:W-:-:S04]  /*fda0*/  ULOP3.LUT UR7, UR13, 0x2, URZ, 0xfc, !UPT ;  /* 0x000000020d077892 */ /* 0x000fc8000f8efc3f */
[----:B------:R-:W-:-:S06]  /*fdb0*/  UISETP.NE.AND UP0, UPT, UR7, 0x3, UPT ;  /* 0x000000030700788c */ /* 0x000fcc000bf05270 */
[----:B------:R-:W-:-:S13]  /*fdc0*/  PLOP3.LUT P0, PT, PT, PT, UP0, 0x80, 0x0 ;  /* 0x000000000000781c */ /* 0x000fda0003f0f008 */
[----:B------:R-:W-:Y:S05]  /*fdd0*/  @!P0 BRA `(.L_x_313) ;  /* 0x0000000000048947 */ /* 0x000fea0003800000 */
[----:B------:R-:W-:Y:S01]  /*fde0*/  BPT.TRAP 0x1 ;  /* 0x000000040000795c */ /* 0x000fe20000300000 */
.L_x_313:
[----:B------:R-:W0:Y:S01]  /*fdf0*/  S2R R3, SR_CgaCtaId ;  /* 0x0000000000037919 */ /* 0x000e220000008800 */
[----:B------:R-:W-:-:S04]  /*fe00*/  MOV R2, 0x400 ;  /* 0x0000040000027802 */ /* 0x000fc80000000f00 */
[----:B0-----:R-:W-:Y:S02]  /*fe10*/  LEA R3, R3, R2, 0x18 ;  /* 0x0000000203037211 */ /* 0x001fe400078ec0ff */
[----:B------:R-:W-:-:S03]  /*fe20*/  SHF.L.U32 R2, R0, 0x1f, RZ ;  /* 0x0000001f00027819 */ /* 0x000fc600000006ff */
[----:B------:R-:W-:-:S04]  /*fe30*/  VIADD R3, R3, 0x20 ;  /* 0x0000002003037836 */ /* 0x000fc80000000000 */
[C---:B------:R-:W-:Y:S02]  /*fe40*/  IMAD R7, R8.reuse, 0x8, R3 ;  /* 0x0000000808077824 */ /* 0x040fe400078e0203 */
[----:B------:R-:W-:Y:S02]  /*fe50*/  VIADD R8, R8, 0x1 ;  /* 0x0000000108087836 */ /* 0x000fe40000000000 */
[----:B------:R-:W0:Y:S03]  /*fe60*/  SYNCS.PHASECHK.TRANS64.TRYWAIT P0, [R7+URZ], R2 ;  /* 0x00000002070075a7 */ /* 0x000e26000800017f */
[----:B------:R-:W-:-:S04]  /*fe70*/  ISETP.NE.AND P1, PT, R8, 0x4, PT ;  /* 0x000000040800780c */ /* 0x000fc80003f25270 */
[----:B------:R-:W-:Y:S02]  /*fe80*/  SEL R5, RZ, 0x1, P1 ;  /* 0x00000001ff057807 */ /* 0x000fe40000800000 */
[----:B------:R-:W-:Y:S02]  /*fe90*/  SEL R8, R8, RZ, P1 ;  /* 0x000000ff08087207 */ /* 0x000fe40000800000 */
[----:B------:R-:W-:-:S03]  /*fea0*/  LOP3.LUT R5, R0, R5, RZ, 0x3c, !PT ;  /* 0x0000000500057212 */ /* 0x000fc600078e3cff */
[----:B------:R-:W-:Y:S01]  /*feb0*/  IMAD R9, R8, 0x8, R3 ;  /* 0x0000000808097824 */ /* 0x000fe200078e0203 */
[----:B------:R-:W-:Y:S01]  /*fec0*/  SHF.L.U32 R4, R5, 0x1f, RZ ;  /* 0x0000001f05047819 */ /* 0x000fe200000006ff */
[----:B0-----:R-:W-:Y:S06]  /*fed0*/  @!P0 BRA `(.L_x_314) ;  /* 0x0000000000f08947 */ /* 0x001fec0003800000 */
.L_x_325:
[----:B------:R-:W1:Y:S01]  /*fee0*/  SYNCS.PHASECHK.TRANS64.TRYWAIT P0, [R9+URZ], R4 ;  /* 0x00000004090075a7 */ /* 0x000e62000800017f */
[----:B------:R-:W-:-:S05]  /*fef0*/  VIADD R0, R8, 0x1 ;  /* 0x0000000108007836 */ /* 0x000fca0000000000 */
[----:B------:R-:W-:-:S04]  /*ff00*/  ISETP.NE.AND P1, PT, R0, 0x4, PT ;  /* 0x000000040000780c */ /* 0x000fc80003f25270 */
[----:B0-----:R-:W-:Y:S02]  /*ff10*/  SEL R2, RZ, 0x1, P1 ;  /* 0x00000001ff027807 */ /* 0x001fe40000800000 */
[----:B------:R-:W-:Y:S02]  /*ff20*/  SEL R0, R0, RZ, P1 ;  /* 0x000000ff00007207 */ /* 0x000fe40000800000 */
[----:B------:R-:W-:-:S03]  /*ff30*/  LOP3.LUT R7, R5, R2, RZ, 0x3c, !PT ;  /* 0x0000000205077212 */ /* 0x000fc600078e3cff */
[----:B------:R-:W-:Y:S01]  /*ff40*/  IMAD R6, R0, 0x8, R3 ;  /* 0x0000000800067824 */ /* 0x000fe200078e0203 */
[----:B------:R-:W-:Y:S01]  /*ff50*/  SHF.L.U32 R5, R7, 0x1f, RZ ;  /* 0x0000001f07057819 */ /* 0x000fe200000006ff */
[----:B-1----:R-:W-:Y:S06]  /*ff60*/  @!P0 BRA `(.L_x_315) ;  /* 0x0000000000e08947 */ /* 0x002fec0003800000 */
.L_x_326:
[----:B------:R-:W1:Y:S01]  /*ff70*/  SYNCS.PHASECHK.TRANS64.TRYWAIT P0, [R6+URZ], R5 ;  /* 0x00000005060075a7 */ /* 0x000e62000800017f */
[----:B------:R-:W-:-:S05]  /*ff80*/  VIADD R0, R0, 0x1 ;  /* 0x0000000100007836 */ /* 0x000fca0000000000 */
[----:B------:R-:W-:-:S04]  /*ff90*/  ISETP.NE.AND P1, PT, R0, 0x4, PT ;  /* 0x000000040000780c */ /* 0x000fc80003f25270 */
[----:B------:R-:W-:Y:S02]  /*ffa0*/  SEL R2, RZ, 0x1, P1 ;  /* 0x00000001ff027807 */ /* 0x000fe40000800000 */
[----:B------:R-:W-:Y:S02]  /*ffb0*/  SEL R0, R0, RZ, P1 ;  /* 0x000000ff00007207 */ /* 0x000fe40000800000 */
[----:B------:R-:W-:Y:S01]  /*ffc0*/  LOP3.LUT R2, R7, R2, RZ, 0x3c, !PT ;  /* 0x0000000207027212 */ /* 0x000fe200078e3cff */
[----:B-1----:R-:W-:Y:S06]  /*ffd0*/  @!P0 BRA `(.L_x_316) ;  /* 0x0000000000d88947 */ /* 0x002fec0003800000 */
.L_x_327:
[----:B------:R-:W-:Y:S01]  /*ffe0*/  IMAD R3, R0, 0x8, R3 ;  /* 0x0000000800037824 */ /* 0x000fe200078e0203 */
[----:B------:R-:W-:-:S07]  /*fff0*/  SHF.L.U32 R0, R2, 0x1f, RZ ;  /* 0x0000001f02007819 */ /* 0x000fce00000006ff */
.L_x_317:
[----:B--2---:R2:W3:Y:S02]  /*10000*/  SYNCS.PHASECHK.TRANS64.TRYWAIT P0, [R3+URZ], R0 ;  /* 0x00000000030075a7 */ /* 0x0044e4000800017f */
[----:B---3--:R-:W-:Y:S05]  /*10010*/  @!P0 NANOSLEEP.SYNCS 0x989680 ;  /* 0x009896800000895d */ /* 0x008fea0003900000 */
[----:B------:R-:W3:Y:S02]  /*10020*/  @!P0 SYNCS.PHASECHK.TRANS64 P0, [R3+URZ], R0 ;  /* 0x00000000030085a7 */ /* 0x000ee4000800007f */
[----:B---3--:R-:W-:Y:S05]  /*10030*/  @!P0 BRA `(.L_x_317) ;  /* 0xfffffffc00f08947 */ /* 0x008fea000383ffff */
.L_x_312:
[----:B------:R-:W-:Y:S05]  /*10040*/  BSYNC B0 ;  /* 0x0000000000007941 */ /* 0x000fea0003800000 */
.L_x_311:
[----:B------:R-:W-:Y:S05]  /*10050*/  EXIT ;  /* 0x000000000000794d */ /* 0x000fea0003800000 */
.L_x_17:
[----:B-1----:R-:W-:-:S04]  /*10060*/  IMAD.U32 R3, RZ, RZ, UR6 ;  /* 0x00000006ff037e24 */ /* 0x002fc8000f8e00ff */
[----:B------:R1:W2:Y:S03]  /*10070*/  SYNCS.PHASECHK.TRANS64.TRYWAIT P0, [R3+URZ], R0 ;  /* 0x00000000030075a7 */ /* 0x0002a6000800017f */
[----:B--2---:R-:W-:Y:S05]  /*10080*/  @!P0 NANOSLEEP.SYNCS 0x989680 ;  /* 0x009896800000895d */ /* 0x004fea0003900000 */
[----:B------:R-:W2:Y:S02]  /*10090*/  @!P0 SYNCS.PHASECHK.TRANS64 P0, [R3+URZ], R0 ;  /* 0x00000000030085a7 */ /* 0x000ea4000800007f */
[----:B--2---:R-:W-:Y:S05]  /*100a0*/  @!P0 BRA `(.L_x_17) ;  /* 0xfffffffc00ec8947 */ /* 0x004fea000383ffff */
[----:B------:R-:W-:Y:S05]  /*100b0*/  BRA `(.L_x_16) ;  /* 0xffffff1800a47947 */ /* 0x000fea000383ffff */
.L_x_23:
[----:B-----5:R2:W-:Y:S02]  /*100c0*/  STL [R1+0x80], R0 ;  /* 0x0000800001007387 */ /* 0x0205e40000100800 */
[----:B--2---:R-:W-:-:S04]  /*100d0*/  IMAD.U32 R0, RZ, RZ, UR9 ;  /* 0x00000009ff007e24 */ /* 0x004fc8000f8e00ff */
[----:B------:R2:W3:Y:S03]  /*100e0*/  SYNCS.PHASECHK.TRANS64.TRYWAIT P0, [R0+URZ], R229 ;  /* 0x000000e5000075a7 */ /* 0x0004e6000800017f */
[----:B---3--:R-:W-:Y:S05]  /*100f0*/  @!P0 NANOSLEEP.SYNCS 0x989680 ;  /* 0x009896800000895d */ /* 0x008fea0003900000 */
[----:B------:R2:W3:Y:S02]  /*10100*/  @!P0 SYNCS.PHASECHK.TRANS64 P0, [R0+URZ], R229 ;  /* 0x000000e5000085a7 */ /* 0x0004e4000800007f */
[----:B--2---:R2:W5:Y:S02]  /*10110*/  LDL.LU R0, [R1+0x80] ;  /* 0x0000800001007983 */ /* 0x0045640000300800 */
[----:B--23--:R-:W-:Y:S05]  /*10120*/  @!P0 BRA `(.L_x_23) ;  /* 0xfffffffc00e48947 */ /* 0x00cfea000383ffff */
[----:B------:R-:W-:Y:S05]  /*10130*/  BRA `(.L_x_22) ;  /* 0xffffff2c00447947 */ /* 0x000fea000383ffff */
.L_x_298:
[----:B------:R-:W-:Y:S01]  /*10140*/  BSSY B1, `(.L_x_318) ;  /* 0x0000006000017945 */ /* 0x000fe20003800000 */
[----:B------:R-:W-:-:S07]  /*10150*/  IMAD.MOV.U32 R2, RZ, RZ, -0x1 ;  /* 0xffffffffff027424 */ /* 0x000fce00078e00ff */
[----:B------:R-:W-:Y:S05]  /*10160*/  WARPSYNC.COLLECTIVE R2, `(.L_x_319) ;  /* 0x00000000020c7348 */ /* 0x000fea0003c00000 */
[----:B------:R-:W-:Y:S02]  /*10170*/  ELECT P1, UR62, PT ;  /* 0x00000000003e782f */ /* 0x000fe40003820000 */
[----:B------:R-:W-:Y:S01]  /*10180*/  MOV R2, UR62 ;  /* 0x0000003e00027c02 */ /* 0x000fe20008000f00 */
[----:B------:R-:W-:Y:S10]  /*10190*/  ENDCOLLECTIVE ;  /* 0x000000000000791b */ /* 0x000ff40003800000 */
.L_x_319:
[----:B------:R-:W-:Y:S05]  /*101a0*/  BSYNC B1 ;  /* 0x0000000000017941 */ /* 0x000fea0003800000 */
.L_x_318:
[----:B------:R-:W-:Y:S05]  /*101b0*/  BRA `(.L_x_320) ;  /* 0xfffffff000187947 */ /* 0x000fea000383ffff */
.L_x_301:
[----:B-1----:R1:W2:Y:S02]  /*101c0*/  SYNCS.PHASECHK.TRANS64.TRYWAIT P1, [R13+URZ+0x20], R4 ;  /* 0x000020040d0075a7 */ /* 0x0022a4000802017f */
[----:B--2---:R-:W-:Y:S05]  /*101d0*/  @!P1 NANOSLEEP.SYNCS 0x989680 ;  /* 0x009896800000995d */ /* 0x004fea0003900000 */
[----:B------:R-:W2:Y:S02]  /*101e0*/  @!P1 SYNCS.PHASECHK.TRANS64 P1, [R13+URZ+0x20], R4 ;  /* 0x000020040d0095a7 */ /* 0x000ea4000802007f */
[----:B--2---:R-:W-:Y:S05]  /*101f0*/  @!P1 BRA `(.L_x_301) ;  /* 0xfffffffc00f09947 */ /* 0x004fea000383ffff */
[----:B------:R-:W-:Y:S05]  /*10200*/  BRA `(.L_x_321) ;  /* 0xfffffff0004c7947 */ /* 0x000fea000383ffff */
.L_x_310:
[----:B------:R-:W-:Y:S01]  /*10210*/  BSSY B0, `(.L_x_322) ;  /* 0x0000006000007945 */ /* 0x000fe20003800000 */
[----:B------:R-:W-:-:S07]  /*10220*/  IMAD.MOV.U32 R2, RZ, RZ, -0x1 ;  /* 0xffffffffff027424 */ /* 0x000fce00078e00ff */
[----:B------:R-:W-:Y:S05]  /*10230*/  WARPSYNC.COLLECTIVE R2, `(.L_x_323) ;  /* 0x00000000020c7348 */ /* 0x000fea0003c00000 */
[----:B------:R-:W-:Y:S02]  /*10240*/  ELECT P1, UR62, PT ;  /* 0x00000000003e782f */ /* 0x000fe40003820000 */
[----:B------:R-:W-:Y:S01]  /*10250*/  MOV R2, UR62 ;  /* 0x0000003e00027c02 */ /* 0x000fe20008000f00 */
[----:B------:R-:W-:Y:S10]  /*10260*/  ENDCOLLECTIVE ;  /* 0x000000000000791b */ /* 0x000ff40003800000 */
.L_x_323:
[----:B------:R-:W-:Y:S05]  /*10270*/  BSYNC B0 ;  /* 0x0000000000007941 */ /* 0x000fea0003800000 */
.L_x_322:
[----:B------:R-:W-:Y:S01]  /*10280*/  PLOP3.LUT P0, PT, P1, PT, PT, 0x80, 0x0 ;  /* 0x000000000000781c */ /* 0x000fe20000f0f070 */
[----:B------:R-:W-:-:S12]  /*10290*/  BRA `(.L_x_324) ;  /* 0xfffffff800b87947 */ /* 0x000fd8000383ffff */
.L_x_314:
[----:B0-----:R0:W1:Y:S02]  /*102a0*/  SYNCS.PHASECHK.TRANS64.TRYWAIT P0, [R7+URZ], R2 ;  /* 0x00000002070075a7 */ /* 0x001064000800017f */
[----:B-1----:R-:W-:Y:S05]  /*102b0*/  @!P0 NANOSLEEP.SYNCS 0x989680 ;  /* 0x009896800000895d */ /* 0x002fea0003900000 */
[----:B------:R-:W1:Y:S02]  /*102c0*/  @!P0 SYNCS.PHASECHK.TRANS64 P0, [R7+URZ], R2 ;  /* 0x00000002070085a7 */ /* 0x000e64000800007f */
[----:B-1----:R-:W-:Y:S05]  /*102d0*/  @!P0 BRA `(.L_x_314) ;  /* 0xfffffffc00f08947 */ /* 0x002fea000383ffff */
[----:B------:R-:W-:Y:S05]  /*102e0*/  BRA `(.L_x_325) ;  /* 0xfffffff800fc7947 */ /* 0x000fea000383ffff */
.L_x_315:
[----:B0-----:R0:W1:Y:S02]  /*102f0*/  SYNCS.PHASECHK.TRANS64.TRYWAIT P0, [R9+URZ], R4 ;  /* 0x00000004090075a7 */ /* 0x001064000800017f */
[----:B-1----:R-:W-:Y:S05]  /*10300*/  @!P0 NANOSLEEP.SYNCS 0x989680 ;  /* 0x009896800000895d */ /* 0x002fea0003900000 */
[----:B------:R-:W1:Y:S02]  /*10310*/  @!P0 SYNCS.PHASECHK.TRANS64 P0, [R9+URZ], R4 ;  /* 0x00000004090085a7 */ /* 0x000e64000800007f */
[----:B-1----:R-:W-:Y:S05]  /*10320*/  @!P0 BRA `(.L_x_315) ;  /* 0xfffffffc00f08947 */ /* 0x002fea000383ffff */
[----:B------:R-:W-:Y:S05]  /*10330*/  BRA `(.L_x_326) ;  /* 0xfffffffc000c7947 */ /* 0x000fea000383ffff */
.L_x_316:
[----:B-1----:R1:W2:Y:S02]  /*10340*/  SYNCS.PHASECHK.TRANS64.TRYWAIT P0, [R6+URZ], R5 ;  /* 0x00000005060075a7 */ /* 0x0022a4000800017f */
[----:B--2---:R-:W-:Y:S05]  /*10350*/  @!P0 NANOSLEEP.SYNCS 0x989680 ;  /* 0x009896800000895d */ /* 0x004fea0003900000 */
[----:B------:R-:W2:Y:S02]  /*10360*/  @!P0 SYNCS.PHASECHK.TRANS64 P0, [R6+URZ], R5 ;  /* 0x00000005060085a7 */ /* 0x000ea4000800007f */
[----:B--2---:R-:W-:Y:S05]  /*10370*/  @!P0 BRA `(.L_x_316) ;  /* 0xfffffffc00f08947 */ /* 0x004fea000383ffff */
[----:B------:R-:W-:Y:S05]  /*10380*/  BRA `(.L_x_327) ;  /* 0xfffffffc00147947 */ /* 0x000fea000383ffff */
.L_x_328:
[----:B------:R-:W-:-:S00]  /*10390*/  BRA `(.L_x_328) ;  /* 0xfffffffc00fc7947 */ /* 0x000fc0000383ffff */
[----:B------:R-:W-:-:S00]  /*103a0*/  NOP ;  /* 0x0000000000007918 */ /* 0x000fc00000000000 */
        /* <DEDUP_REMOVED lines=13> */
.L_x_329:


//--------------------- .nv.shared._ZN7cutlass13device_kernelINS_4gemm6kernel13GemmUniversalIN4cute5tupleIJiiiiEEENS1_10collective13CollectiveMmaINS1_37MainloopSm90TmaGmmaWarpSpecializedFP8ILi4ENS5_IJNS4_1CILi1EEESB_SB_EEENS1_35KernelTmaWarpSpecializedCooperativeEEENS5_IJNSA_ILi128EEENSA_ILi256EEESF_EEENS_12float_e4m3_tENS5_IJlSB_lEEESI_SJ_NS4_8TiledMMAINS4_8MMA_AtomIJNS4_4SM904GMMA31MMA_64x256x32_F32E4M3E4M3_SS_TNILNSN_7ScaleInE1ELSP_1EEEEEENS4_6LayoutINS5_IJNSA_ILi2EEESB_SB_EEENS5_IJSB_NSA_ILi0EEESV_EEEEENS5_IJNS4_10UnderscoreESY_SY_EEEEENS4_13SM90_TMA_LOADENS4_14ComposedLayoutINS4_7SwizzleILi3ELi4ELi3EEENS4_18smem_ptr_flag_bitsILi8EEENSS_INS5_IJNSA_ILi8EEESF_EEENS5_IJSF_SB_EEEEEEEvNS4_8identityES11_S1B_vS1C_EENS_8epilogue10collective6detail29Sm90TmaWarpSpecializedAdapterINS1F_15DefaultEpilogueISI_SJ_SJ_NS1E_6thread17LinearCombinationISI_Li1EffLNS1J_9ScaleType4KindE0ELNS_15FloatRoundStyleE2ESI_EENS1_15EpilogueDefaultEEEEEvvEEEEvNT_6ParamsE --------------------------
	.section	.nv.shared._ZN7cutlass13device_kernelINS_4gemm6kernel13GemmUniversalIN4cute5tupleIJiiiiEEENS1_10collective13CollectiveMmaINS1_37MainloopSm90TmaGmmaWarpSpecializedFP8ILi4ENS5_IJNS4_1CILi1EEESB_SB_EEENS1_35KernelTmaWarpSpecializedCooperativeEEENS5_IJNSA_ILi128EEENSA_ILi256EEESF_EEENS_12float_e4m3_tENS5_IJlSB_lEEESI_SJ_NS4_8TiledMMAINS4_8MMA_AtomIJNS4_4SM904GMMA31MMA_64x256x32_F32E4M3E4M3_SS_TNILNSN_7ScaleInE1ELSP_1EEEEEENS4_6LayoutINS5_IJNSA_ILi2EEESB_SB_EEENS5_IJSB_NSA_ILi0EEESV_EEEEENS5_IJNS4_10UnderscoreESY_SY_EEEEENS4_13SM90_TMA_LOADENS4_14ComposedLayoutINS4_7SwizzleILi3ELi4ELi3EEENS4_18smem_ptr_flag_bitsILi8EEENSS_INS5_IJNSA_ILi8EEESF_EEENS5_IJSF_SB_EEEEEEEvNS4_8identityES11_S1B_vS1C_EENS_8epilogue10collective6detail29Sm90TmaWarpSpecializedAdapterINS1F_15DefaultEpilogueISI_SJ_SJ_NS1E_6thread17LinearCombinationISI_Li1EffLNS1J_9ScaleType4KindE0ELNS_15FloatRoundStyleE2ESI_EENS1_15EpilogueDefaultEEEEEvvEEEEvNT_6ParamsE,"aw",@nobits
	.sectionflags	@""
	.align	16
	.zero		1024


//--------------------- .nv.shared.reserved.0     --------------------------
	.section	.nv.shared.reserved.0,"aw",@nobits
	.weak		__nv_reservedSMEM_offset_0_alias
	.size		__nv_reservedSMEM_offset_0_alias, 0, 0
	.other		__nv_reservedSMEM_offset_0_alias,@"STO_CUDA_RESERVED_SHARED STV_DEFAULT"
__nv_reservedSMEM_offset_0_alias:
	.zero		0


//--------------------- .nv.global                --------------------------
	.section	.nv.global,"aw",@nobits
.nv.global:
	.type		_ZN40_INTERNAL_dc700bce_4_k_cu_2f574337_157724cute1_E,@object
	.size		_ZN40_INTERNAL_dc700bce_4_k_cu_2f574337_157724cute1_E,(_ZN40_INTERNAL_dc700bce_4_k_cu_2f574337_157724cuda3std3__45__cpo6cbeginE - _ZN40_INTERNAL_dc700bce_4_k_cu_2f574337_157724cute1_E)
_ZN40_INTERNAL_dc700bce_4_k_cu_2f574337_157724cute1_E:
	.zero		1
	.type		_ZN40_INTERNAL_dc700bce_4_k_cu_2f574337_157724cuda3std3__45__cpo6cbeginE,@object
	.size		_ZN40_INTERNAL_dc700bce_4_k_cu_2f574337_157724cuda3std3__45__cpo6cbeginE,(_ZN40_INTERNAL_dc700bce_4_k_cu_2f574337_157724cuda3std3__48in_placeE - _ZN40_INTERNAL_dc700bce_4_k_cu_2f574337_157724cuda3std3__45__cpo6cbeginE)
_ZN40_INTERNAL_dc700bce_4_k_cu_2f574337_157724cuda3std3__45__cpo6cbeginE:
	.zero		1
	.type		_ZN40_INTERNAL_dc700bce_4_k_cu_2f574337_157724cuda3std3__48in_placeE,@object
	.size		_ZN40_INTERNAL_dc700bce_4_k_cu_2f574337_157724cuda3std3__48in_placeE,(_ZN40_INTERNAL_dc700bce_4_k_cu_2f574337_157724cuda3std6ranges3__45__cpo9iter_moveE - _ZN40_INTERNAL_dc700bce_4_k_cu_2f574337_157724cuda3std3__48in_placeE)
_ZN40_INTERNAL_dc700bce_4_k_cu_2f574337_157724cuda3std3__48in_placeE:
	.zero		1
	.type		_ZN40_INTERNAL_dc700bce_4_k_cu_2f574337_157724cuda3std6ranges3__45__cpo9iter_moveE,@object
	.size		_ZN40_INTERNAL_dc700bce_4_k_cu_2f574337_157724cuda3std6ranges3__45__cpo9iter_moveE,(_ZN40_INTERNAL_dc700bce_4_k_cu_2f574337_157724cuda3std3__45__cpo5beginE - _ZN40_INTERNAL_dc700bce_4_k_cu_2f574337_157724cuda3std6ranges3__45__cpo9iter_moveE)
_ZN40_INTERNAL_dc700bce_4_k_cu_2f574337_157724cuda3std6ranges3__45__cpo9iter_moveE:
	.zero		1
	.type		_ZN40_INTERNAL_dc700bce_4_k_cu_2f574337_157724cuda3std3__45__cpo5beginE,@object
	.size		_ZN40_INTERNAL_dc700bce_4_k_cu_2f574337_157724cuda3std3__45__cpo5beginE,(_ZN40_INTERNAL_dc700bce_4_k_cu_2f574337_157724cuda3std3__442_GLOBAL__N__dc700bce_4_k_cu_2f574337_157726ignoreE - _ZN40_INTERNAL_dc700bce_4_k_cu_2f574337_157724cuda3std3__45__cpo5beginE)
_ZN40_INTERNAL_dc700bce_4_k_cu_2f574337_157724cuda3std3__45__cpo5beginE:
	.zero		1
	.type		_ZN40_INTERNAL_dc700bce_4_k_cu_2f574337_157724cuda3std3__442_GLOBAL__N__dc700bce_4_k_cu_2f574337_157726ignoreE,@object
	.size		_ZN40_INTERNAL_dc700bce_4_k_cu_2f574337_157724cuda3std3__442_GLOBAL__N__dc700bce_4_k_cu_2f574337_157726ignoreE,(_ZN40_INTERNAL_dc700bce_4_k_cu_2f574337_157724cute7productE - _ZN40_INTERNAL_dc700bce_4_k_cu_2f574337_157724cuda3std3__442_GLOBAL__N__dc700bce_4_k_cu_2f574337_157726ignoreE)
_ZN40_INTERNAL_dc700bce_4_k_cu_2f574337_157724cuda3std3__442_GLOBAL__N__dc700bce_4_k_cu_2f574337_157726ignoreE:
	.zero		1
	.type		_ZN40_INTERNAL_dc700bce_4_k_cu_2f574337_157724cute7productE,@object
	.size		_ZN40_INTERNAL_dc700bce_4_k_cu_2f574337_157724cute7productE,(_ZN40_INTERNAL_dc700bce_4_k_cu_2f574337_157724cuda3std3__45__cpo3endE - _ZN40_INTERNAL_dc700bce_4_k_cu_2f574337_157724cute7productE)
_ZN40_INTERNAL_dc700bce_4_k_cu_2f574337_157724cute7productE:
	.zero		1
	.type		_ZN40_INTERNAL_dc700bce_4_k_cu_2f574337_157724cuda3std3__45__cpo3endE,@object
	.size		_ZN40_INTERNAL_dc700bce_4_k_cu_2f574337_157724cuda3std3__45__cpo3endE,(_ZN40_INTERNAL_dc700bce_4_k_cu_2f574337_157724cuda3std3__419piecewise_constructE - _ZN40_INTERNAL_dc700bce_4_k_cu_2f574337_157724cuda3std3__45__cpo3endE)
_ZN40_INTERNAL_dc700bce_4_k_cu_2f574337_157724cuda3std3__45__cpo3endE:
	.zero		1
	.type		_ZN40_INTERNAL_dc700bce_4_k_cu_2f574337_157724cuda3std3__419piecewise_constructE,@object
	.size		_ZN40_INTERNAL_dc700bce_4_k_cu_2f574337_157724cuda3std3__419piecewise_constructE,(_ZN40_INTERNAL_dc700bce_4_k_cu_2f574337_157724cuda3std3__45__cpo4cendE - _ZN40_INTERNAL_dc700bce_4_k_cu_2f574337_157724cuda3std3__419piecewise_constructE)
_ZN40_INTERNAL_dc700bce_4_k_cu_2f574337_157724cuda3std3__419piecewise_constructE:
	.zero		1
	.type		_ZN40_INTERNAL_dc700bce_4_k_cu_2f574337_157724cuda3std3__45__cpo4cendE,@object
	.size		_ZN40_INTERNAL_dc700bce_4_k_cu_2f574337_157724cuda3std3__45__cpo4cendE,(_ZN40_INTERNAL_dc700bce_4_k_cu_2f574337_157724cuda3std6ranges3__45__cpo4swapE - _ZN40_INTERNAL_dc700bce_4_k_cu_2f574337_157724cuda3std3__45__cpo4cendE)
_ZN40_INTERNAL_dc700bce_4_k_cu_2f574337_157724cuda3std3__45__cpo4cendE:
	.zero		1
	.type		_ZN40_INTERNAL_dc700bce_4_k_cu_2f574337_157724cuda3std6ranges3__45__cpo4swapE,@object
	.size		_ZN40_INTERNAL_dc700bce_4_k_cu_2f574337_157724cuda3std6ranges3__45__cpo4swapE,(.L_7 - _ZN40_INTERNAL_dc700bce_4_k_cu_2f574337_157724cuda3std6ranges3__45__cpo4swapE)
_ZN40_INTERNAL_dc700bce_4_k_cu_2f574337_157724cuda3std6ranges3__45__cpo4swapE:
	.zero		1
.L_7:


//--------------------- .nv.constant0._ZN7cutlass13device_kernelINS_4gemm6kernel13GemmUniversalIN4cute5tupleIJiiiiEEENS1_10collective13CollectiveMmaINS1_37MainloopSm90TmaGmmaWarpSpecializedFP8ILi4ENS5_IJNS4_1CILi1EEESB_SB_EEENS1_35KernelTmaWarpSpecializedCooperativeEEENS5_IJNSA_ILi128EEENSA_ILi256EEESF_EEENS_12float_e4m3_tENS5_IJlSB_lEEESI_SJ_NS4_8TiledMMAINS4_8MMA_AtomIJNS4_4SM904GMMA31MMA_64x256x32_F32E4M3E4M3_SS_TNILNSN_7ScaleInE1ELSP_1EEEEEENS4_6LayoutINS5_IJNSA_ILi2EEESB_SB_EEENS5_IJSB_NSA_ILi0EEESV_EEEEENS5_IJNS4_10UnderscoreESY_SY_EEEEENS4_13SM90_TMA_LOADENS4_14ComposedLayoutINS4_7SwizzleILi3ELi4ELi3EEENS4_18smem_ptr_flag_bitsILi8EEENSS_INS5_IJNSA_ILi8EEESF_EEENS5_IJSF_SB_EEEEEEEvNS4_8identityES11_S1B_vS1C_EENS_8epilogue10collective6detail29Sm90TmaWarpSpecializedAdapterINS1F_15DefaultEpilogueISI_SJ_SJ_NS1E_6thread17LinearCombinationISI_Li1EffLNS1J_9ScaleType4KindE0ELNS_15FloatRoundStyleE2ESI_EENS1_15EpilogueDefaultEEEEEvvEEEEvNT_6ParamsE --------------------------
	.section	.nv.constant0._ZN7cutlass13device_kernelINS_4gemm6kernel13GemmUniversalIN4cute5tupleIJiiiiEEENS1_10collective13CollectiveMmaINS1_37MainloopSm90TmaGmmaWarpSpecializedFP8ILi4ENS5_IJNS4_1CILi1EEESB_SB_EEENS1_35KernelTmaWarpSpecializedCooperativeEEENS5_IJNSA_ILi128EEENSA_ILi256EEESF_EEENS_12float_e4m3_tENS5_IJlSB_lEEESI_SJ_NS4_8TiledMMAINS4_8MMA_AtomIJNS4_4SM904GMMA31MMA_64x256x32_F32E4M3E4M3_SS_TNILNSN_7ScaleInE1ELSP_1EEEEEENS4_6LayoutINS5_IJNSA_ILi2EEESB_SB_EEENS5_IJSB_NSA_ILi0EEESV_EEEEENS5_IJNS4_10UnderscoreESY_SY_EEEEENS4_13SM90_TMA_LOADENS4_14ComposedLayoutINS4_7SwizzleILi3ELi4ELi3EEENS4_18smem_ptr_flag_bitsILi8EEENSS_INS5_IJNSA_ILi8EEESF_EEENS5_IJSF_SB_EEEEEEEvNS4_8identityES11_S1B_vS1C_EENS_8epilogue10collective6detail29Sm90TmaWarpSpecializedAdapterINS1F_15DefaultEpilogueISI_SJ_SJ_NS1E_6thread17LinearCombinationISI_Li1EffLNS1J_9ScaleType4KindE0ELNS_15FloatRoundStyleE2ESI_EENS1_15EpilogueDefaultEEEEEvvEEEEvNT_6ParamsE,"a",@progbits
	.sectionflags	@""
	.align	4
.nv.constant0._ZN7cutlass13device_kernelINS_4gemm6kernel13GemmUniversalIN4cute5tupleIJiiiiEEENS1_10collective13CollectiveMmaINS1_37MainloopSm90TmaGmmaWarpSpecializedFP8ILi4ENS5_IJNS4_1CILi1EEESB_SB_EEENS1_35KernelTmaWarpSpecializedCooperativeEEENS5_IJNSA_ILi128EEENSA_ILi256EEESF_EEENS_12float_e4m3_tENS5_IJlSB_lEEESI_SJ_NS4_8TiledMMAINS4_8MMA_AtomIJNS4_4SM904GMMA31MMA_64x256x32_F32E4M3E4M3_SS_TNILNSN_7ScaleInE1ELSP_1EEEEEENS4_6LayoutINS5_IJNSA_ILi2EEESB_SB_EEENS5_IJSB_NSA_ILi0EEESV_EEEEENS5_IJNS4_10UnderscoreESY_SY_EEEEENS4_13SM90_TMA_LOADENS4_14ComposedLayoutINS4_7SwizzleILi3ELi4ELi3EEENS4_18smem_ptr_flag_bitsILi8EEENSS_INS5_IJNSA_ILi8EEESF_EEENS5_IJSF_SB_EEEEEEEvNS4_8identityES11_S1B_vS1C_EENS_8epilogue10collective6detail29Sm90TmaWarpSpecializedAdapterINS1F_15DefaultEpilogueISI_SJ_SJ_NS1E_6thread17LinearCombinationISI_Li1EffLNS1J_9ScaleType4KindE0ELNS_15FloatRoundStyleE2ESI_EENS1_15EpilogueDefaultEEEEEvvEEEEvNT_6ParamsE:
	.zero		1664


//--------------------- SYMBOLS --------------------------

	.type		.nv.reservedSmem.offset0,@object
	.size		.nv.reservedSmem.offset0,0x4
